//
// Generated by NVIDIA NVVM Compiler
//
// Compiler Build ID: CL-36424714
// Cuda compilation tools, release 13.0, V13.0.88
// Based on NVVM 20.0.0
//

.version 9.0
.target sm_100
.address_size 64

	// .globl	_Z6p1_caliiiiiPi
// _ZZ6p1_caliiiiiPiE9transpose has been demoted
// _ZZ6p2_caliiiiiPiiE2d1 has been demoted
// _ZZ6p2_caliiiiiPiiE9transpose has been demoted
// _ZZ6p3_caliiiiiPiE2d0 has been demoted
// _ZZ6p3_caliiiiiPiE2d1 has been demoted
// _ZZ6p3_caliiiiiPiE9transpose has been demoted
.extern .shared .align 16 .b8 d2[];

.visible .entry _Z6p1_caliiiiiPi(
	.param .u32 _Z6p1_caliiiiiPi_param_0,
	.param .u32 _Z6p1_caliiiiiPi_param_1,
	.param .u32 _Z6p1_caliiiiiPi_param_2,
	.param .u32 _Z6p1_caliiiiiPi_param_3,
	.param .u32 _Z6p1_caliiiiiPi_param_4,
	.param .u64 .ptr .align 1 _Z6p1_caliiiiiPi_param_5
)
{
	.reg .pred 	%p<14>;
	.reg .b32 	%r<117>;
	.reg .b64 	%rd<5>;
	// demoted variable
	.shared .align 4 .b8 _ZZ6p1_caliiiiiPiE9transpose[4224];
	ld.param.u32 	%r49, [_Z6p1_caliiiiiPi_param_0];
	ld.param.u32 	%r50, [_Z6p1_caliiiiiPi_param_1];
	ld.param.u32 	%r52, [_Z6p1_caliiiiiPi_param_2];
	ld.param.u32 	%r53, [_Z6p1_caliiiiiPi_param_3];
	ld.param.u32 	%r54, [_Z6p1_caliiiiiPi_param_4];
	ld.param.u64 	%rd2, [_Z6p1_caliiiiiPi_param_5];
	mov.u32 	%r1, %tid.y;
	mad.lo.s32 	%r2, %r52, %r49, %r1;
	mov.u32 	%r3, %tid.x;
	mad.lo.s32 	%r55, %r53, %r49, %r3;
	max.s32 	%r56, %r2, %r55;
	setp.ge.s32 	%p1, %r56, %r54;
	@%p1 bra 	$L__BB0_19;
	cvta.to.global.u64 	%rd3, %rd2;
	mad.lo.s32 	%r57, %r2, %r54, %r55;
	mul.wide.s32 	%rd4, %r57, 4;
	add.s64 	%rd1, %rd3, %rd4;
	ld.global.u32 	%r116, [%rd1];
	mul.lo.s32 	%r6, %r49, %r1;
	add.s32 	%r58, %r6, %r3;
	shl.b32 	%r59, %r58, 2;
	mov.u32 	%r60, d2;
	add.s32 	%r7, %r60, %r59;
	st.shared.u32 	[%r7], %r116;
	mul.lo.s32 	%r8, %r50, %r49;
	setp.lt.s32 	%p2, %r49, 1;
	setp.ge.s32 	%p3, %r8, %r54;
	or.pred  	%p4, %p2, %p3;
	@%p4 bra 	$L__BB0_18;
	add.s32 	%r61, %r8, %r49;
	min.s32 	%r9, %r61, %r54;
	add.s32 	%r62, %r8, 1;
	max.s32 	%r10, %r9, %r62;
	sub.s32 	%r63, %r10, %r8;
	and.b32  	%r11, %r63, 3;
	setp.eq.s32 	%p5, %r11, 0;
	mov.u32 	%r111, %r8;
	@%p5 bra 	$L__BB0_7;
	shl.b32 	%r64, %r3, 2;
	add.s32 	%r107, %r60, %r64;
	shl.b32 	%r13, %r49, 2;
	shl.b32 	%r66, %r6, 2;
	add.s32 	%r106, %r60, %r66;
	neg.s32 	%r105, %r11;
	mov.u32 	%r111, %r8;
$L__BB0_4:
	.pragma "nounroll";
	bar.sync 	0;
	ld.shared.u32 	%r67, [%r106];
	ld.shared.u32 	%r68, [%r107];
	add.s32 	%r20, %r68, %r67;
	ld.shared.u32 	%r116, [%r7];
	setp.ge.s32 	%p6, %r20, %r116;
	@%p6 bra 	$L__BB0_6;
	st.shared.u32 	[%r7], %r20;
	mov.u32 	%r116, %r20;
$L__BB0_6:
	add.s32 	%r111, %r111, 1;
	add.s32 	%r107, %r107, %r13;
	add.s32 	%r106, %r106, 4;
	add.s32 	%r105, %r105, 1;
	setp.ne.s32 	%p7, %r105, 0;
	@%p7 bra 	$L__BB0_4;
$L__BB0_7:
	sub.s32 	%r69, %r8, %r10;
	setp.gt.u32 	%p8, %r69, -4;
	@%p8 bra 	$L__BB0_18;
	shl.b32 	%r70, %r111, 2;
	shl.b32 	%r71, %r8, 2;
	sub.s32 	%r72, %r70, %r71;
	add.s32 	%r73, %r72, 4;
	mul.lo.s32 	%r29, %r49, %r73;
	shl.b32 	%r74, %r3, 2;
	add.s32 	%r113, %r60, %r74;
	shl.b32 	%r31, %r49, 4;
	add.s32 	%r76, %r72, 8;
	mul.lo.s32 	%r32, %r49, %r76;
	add.s32 	%r77, %r72, 12;
	mul.lo.s32 	%r33, %r49, %r77;
	sub.s32 	%r78, %r111, %r8;
	mul.lo.s32 	%r79, %r49, %r78;
	shl.b32 	%r34, %r79, 2;
	sub.s32 	%r80, %r1, %r50;
	mul.lo.s32 	%r81, %r49, %r80;
	shl.b32 	%r82, %r81, 2;
	add.s32 	%r83, %r82, %r70;
	add.s32 	%r84, %r83, %r60;
	add.s32 	%r112, %r84, 8;
$L__BB0_9:
	bar.sync 	0;
	ld.shared.u32 	%r85, [%r112+-8];
	add.s32 	%r86, %r113, %r34;
	ld.shared.u32 	%r87, [%r86];
	add.s32 	%r39, %r87, %r85;
	ld.shared.u32 	%r88, [%r7];
	setp.ge.s32 	%p9, %r39, %r88;
	@%p9 bra 	$L__BB0_11;
	st.shared.u32 	[%r7], %r39;
$L__BB0_11:
	bar.sync 	0;
	ld.shared.u32 	%r89, [%r112+-4];
	add.s32 	%r90, %r113, %r29;
	ld.shared.u32 	%r91, [%r90];
	add.s32 	%r40, %r91, %r89;
	ld.shared.u32 	%r92, [%r7];
	setp.ge.s32 	%p10, %r40, %r92;
	@%p10 bra 	$L__BB0_13;
	st.shared.u32 	[%r7], %r40;
$L__BB0_13:
	bar.sync 	0;
	ld.shared.u32 	%r93, [%r112];
	add.s32 	%r94, %r113, %r32;
	ld.shared.u32 	%r95, [%r94];
	add.s32 	%r41, %r95, %r93;
	ld.shared.u32 	%r96, [%r7];
	setp.ge.s32 	%p11, %r41, %r96;
	@%p11 bra 	$L__BB0_15;
	st.shared.u32 	[%r7], %r41;
$L__BB0_15:
	bar.sync 	0;
	ld.shared.u32 	%r97, [%r112+4];
	add.s32 	%r98, %r113, %r33;
	ld.shared.u32 	%r99, [%r98];
	add.s32 	%r42, %r99, %r97;
	ld.shared.u32 	%r116, [%r7];
	setp.ge.s32 	%p12, %r42, %r116;
	@%p12 bra 	$L__BB0_17;
	st.shared.u32 	[%r7], %r42;
	mov.u32 	%r116, %r42;
$L__BB0_17:
	add.s32 	%r111, %r111, 4;
	add.s32 	%r113, %r113, %r31;
	add.s32 	%r112, %r112, 16;
	setp.lt.s32 	%p13, %r111, %r9;
	@%p13 bra 	$L__BB0_9;
$L__BB0_18:
	mad.lo.s32 	%r100, %r3, %r49, %r3;
	add.s32 	%r101, %r100, %r1;
	shl.b32 	%r102, %r101, 2;
	mov.u32 	%r103, _ZZ6p1_caliiiiiPiE9transpose;
	add.s32 	%r104, %r103, %r102;
	st.shared.u32 	[%r104], %r116;
	st.global.u32 	[%rd1], %r116;
$L__BB0_19:
	ret;

}
	// .globl	_Z6p2_caliiiiiPii
.visible .entry _Z6p2_caliiiiiPii(
	.param .u32 _Z6p2_caliiiiiPii_param_0,
	.param .u32 _Z6p2_caliiiiiPii_param_1,
	.param .u32 _Z6p2_caliiiiiPii_param_2,
	.param .u32 _Z6p2_caliiiiiPii_param_3,
	.param .u32 _Z6p2_caliiiiiPii_param_4,
	.param .u64 .ptr .align 1 _Z6p2_caliiiiiPii_param_5,
	.param .u32 _Z6p2_caliiiiiPii_param_6
)
{
	.reg .pred 	%p<30>;
	.reg .b32 	%r<125>;
	.reg .b64 	%rd<20>;
	// demoted variable
	.shared .align 4 .b8 _ZZ6p2_caliiiiiPiiE2d1[128];
	// demoted variable
	.shared .align 4 .b8 _ZZ6p2_caliiiiiPiiE9transpose[4224];
	ld.param.u32 	%r35, [_Z6p2_caliiiiiPii_param_0];
	ld.param.u32 	%r36, [_Z6p2_caliiiiiPii_param_1];
	ld.param.u32 	%r39, [_Z6p2_caliiiiiPii_param_2];
	ld.param.u32 	%r40, [_Z6p2_caliiiiiPii_param_3];
	ld.param.u32 	%r37, [_Z6p2_caliiiiiPii_param_4];
	ld.param.u64 	%rd3, [_Z6p2_caliiiiiPii_param_5];
	ld.param.u32 	%r38, [_Z6p2_caliiiiiPii_param_6];
	cvta.to.global.u64 	%rd1, %rd3;
	mov.u32 	%r41, %ctaid.y;
	add.s32 	%r42, %r39, %r41;
	mov.u32 	%r43, %ctaid.x;
	add.s32 	%r44, %r40, %r43;
	mul.lo.s32 	%r1, %r44, %r35;
	mov.u32 	%r2, %tid.y;
	mad.lo.s32 	%r3, %r42, %r35, %r2;
	mov.u32 	%r4, %tid.x;
	add.s32 	%r5, %r1, %r4;
	max.s32 	%r45, %r3, %r5;
	setp.ge.s32 	%p3, %r45, %r37;
	@%p3 bra 	$L__BB1_35;
	mul.lo.s32 	%r6, %r3, %r37;
	add.s32 	%r46, %r6, %r5;
	mul.wide.s32 	%rd4, %r46, 4;
	add.s64 	%rd2, %rd1, %rd4;
	ld.global.u32 	%r47, [%rd2];
	mul.lo.s32 	%r7, %r35, %r2;
	add.s32 	%r48, %r7, %r4;
	shl.b32 	%r49, %r48, 2;
	mov.u32 	%r50, d2;
	add.s32 	%r8, %r50, %r49;
	st.shared.u32 	[%r8], %r47;
	mul.lo.s32 	%r120, %r36, %r35;
	setp.lt.s32 	%p4, %r35, 1;
	setp.ge.s32 	%p5, %r120, %r37;
	or.pred  	%p6, %p4, %p5;
	@%p6 bra 	$L__BB1_34;
	setp.eq.s32 	%p7, %r4, 0;
	setp.eq.s32 	%p8, %r38, 1;
	and.pred  	%p1, %p7, %p8;
	shl.b32 	%r51, %r2, 2;
	mov.u32 	%r52, _ZZ6p2_caliiiiiPiiE2d1;
	add.s32 	%r10, %r52, %r51;
	setp.eq.s32 	%p9, %r2, 0;
	setp.eq.s32 	%p10, %r38, 2;
	and.pred  	%p2, %p9, %p10;
	shl.b32 	%r53, %r4, 2;
	add.s32 	%r11, %r52, %r53;
	add.s32 	%r54, %r120, %r35;
	min.s32 	%r12, %r54, %r37;
	add.s32 	%r13, %r120, 1;
	max.s32 	%r55, %r12, %r13;
	sub.s32 	%r56, %r55, %r120;
	and.b32  	%r57, %r56, 1;
	setp.eq.b32 	%p11, %r57, 1;
	not.pred 	%p12, %p11;
	@%p12 bra 	$L__BB1_13;
	not.pred 	%p13, %p1;
	@%p13 bra 	$L__BB1_5;
	add.s32 	%r58, %r120, %r6;
	mul.wide.s32 	%rd5, %r58, 4;
	add.s64 	%rd6, %rd1, %rd5;
	ld.global.u32 	%r59, [%rd6];
	st.shared.u32 	[%r10], %r59;
$L__BB1_5:
	not.pred 	%p14, %p2;
	@%p14 bra 	$L__BB1_7;
	mad.lo.s32 	%r60, %r120, %r37, %r5;
	mul.wide.s32 	%rd7, %r60, 4;
	add.s64 	%rd8, %rd1, %rd7;
	ld.global.u32 	%r61, [%rd8];
	st.shared.u32 	[%r11], %r61;
$L__BB1_7:
	setp.eq.s32 	%p15, %r38, 1;
	bar.sync 	0;
	@%p15 bra 	$L__BB1_10;
	shl.b32 	%r62, %r7, 2;
	add.s32 	%r64, %r50, %r62;
	ld.shared.u32 	%r65, [%r64];
	ld.shared.u32 	%r66, [%r11];
	add.s32 	%r14, %r66, %r65;
	ld.shared.u32 	%r67, [%r8];
	setp.ge.s32 	%p16, %r14, %r67;
	@%p16 bra 	$L__BB1_12;
	st.shared.u32 	[%r8], %r14;
	bra.uni 	$L__BB1_12;
$L__BB1_10:
	ld.shared.u32 	%r68, [%r10];
	add.s32 	%r71, %r50, %r53;
	ld.shared.u32 	%r72, [%r71];
	add.s32 	%r15, %r72, %r68;
	ld.shared.u32 	%r73, [%r8];
	setp.ge.s32 	%p17, %r15, %r73;
	@%p17 bra 	$L__BB1_12;
	st.shared.u32 	[%r8], %r15;
$L__BB1_12:
	bar.sync 	0;
	mov.u32 	%r120, %r13;
$L__BB1_13:
	setp.ge.s32 	%p18, %r13, %r12;
	@%p18 bra 	$L__BB1_34;
	add.s32 	%r124, %r120, 1;
	mul.lo.s32 	%r74, %r120, %r37;
	add.s32 	%r75, %r74, %r37;
	add.s32 	%r123, %r5, %r75;
	shl.b32 	%r19, %r37, 1;
	add.s32 	%r76, %r4, %r74;
	add.s32 	%r122, %r76, %r1;
	add.s32 	%r121, %r120, %r6;
	not.pred 	%p19, %p1;
	not.pred 	%p20, %p2;
	cvt.s64.s32 	%rd13, %r6;
$L__BB1_15:
	mov.u32 	%r25, %r124;
	add.s32 	%r26, %r25, -1;
	@%p19 bra 	$L__BB1_17;
	mul.wide.s32 	%rd9, %r121, 4;
	add.s64 	%rd10, %rd1, %rd9;
	ld.global.u32 	%r77, [%rd10];
	st.shared.u32 	[%r10], %r77;
$L__BB1_17:
	@%p20 bra 	$L__BB1_19;
	mul.wide.s32 	%rd11, %r122, 4;
	add.s64 	%rd12, %rd1, %rd11;
	ld.global.u32 	%r78, [%rd12];
	st.shared.u32 	[%r11], %r78;
$L__BB1_19:
	setp.ne.s32 	%p21, %r38, 1;
	bar.sync 	0;
	@%p21 bra 	$L__BB1_22;
	ld.shared.u32 	%r87, [%r10];
	rem.s32 	%r88, %r26, %r35;
	mad.lo.s32 	%r89, %r88, %r35, %r4;
	shl.b32 	%r90, %r89, 2;
	add.s32 	%r92, %r50, %r90;
	ld.shared.u32 	%r93, [%r92];
	add.s32 	%r27, %r93, %r87;
	ld.shared.u32 	%r94, [%r8];
	setp.ge.s32 	%p23, %r27, %r94;
	@%p23 bra 	$L__BB1_24;
	st.shared.u32 	[%r8], %r27;
	bra.uni 	$L__BB1_24;
$L__BB1_22:
	rem.s32 	%r79, %r26, %r35;
	add.s32 	%r80, %r79, %r7;
	shl.b32 	%r81, %r80, 2;
	add.s32 	%r83, %r50, %r81;
	ld.shared.u32 	%r84, [%r83];
	ld.shared.u32 	%r85, [%r11];
	add.s32 	%r28, %r85, %r84;
	ld.shared.u32 	%r86, [%r8];
	setp.ge.s32 	%p22, %r28, %r86;
	@%p22 bra 	$L__BB1_24;
	st.shared.u32 	[%r8], %r28;
$L__BB1_24:
	bar.sync 	0;
	@%p19 bra 	$L__BB1_26;
	cvt.s64.s32 	%rd14, %r26;
	add.s64 	%rd15, %rd14, %rd13;
	shl.b64 	%rd16, %rd15, 2;
	add.s64 	%rd17, %rd1, %rd16;
	ld.global.u32 	%r95, [%rd17+4];
	st.shared.u32 	[%r10], %r95;
$L__BB1_26:
	@%p20 bra 	$L__BB1_28;
	mul.wide.s32 	%rd18, %r123, 4;
	add.s64 	%rd19, %rd1, %rd18;
	ld.global.u32 	%r96, [%rd19];
	st.shared.u32 	[%r11], %r96;
$L__BB1_28:
	setp.eq.s32 	%p26, %r38, 1;
	bar.sync 	0;
	@%p26 bra 	$L__BB1_31;
	rem.s32 	%r97, %r25, %r35;
	add.s32 	%r98, %r97, %r7;
	shl.b32 	%r99, %r98, 2;
	add.s32 	%r101, %r50, %r99;
	ld.shared.u32 	%r102, [%r101];
	ld.shared.u32 	%r103, [%r11];
	add.s32 	%r29, %r103, %r102;
	ld.shared.u32 	%r104, [%r8];
	setp.ge.s32 	%p27, %r29, %r104;
	@%p27 bra 	$L__BB1_33;
	st.shared.u32 	[%r8], %r29;
	bra.uni 	$L__BB1_33;
$L__BB1_31:
	ld.shared.u32 	%r105, [%r10];
	rem.s32 	%r106, %r25, %r35;
	mad.lo.s32 	%r107, %r106, %r35, %r4;
	shl.b32 	%r108, %r107, 2;
	add.s32 	%r110, %r50, %r108;
	ld.shared.u32 	%r111, [%r110];
	add.s32 	%r30, %r111, %r105;
	ld.shared.u32 	%r112, [%r8];
	setp.ge.s32 	%p28, %r30, %r112;
	@%p28 bra 	$L__BB1_33;
	st.shared.u32 	[%r8], %r30;
$L__BB1_33:
	bar.sync 	0;
	add.s32 	%r124, %r25, 2;
	add.s32 	%r113, %r25, 1;
	add.s32 	%r123, %r123, %r19;
	add.s32 	%r122, %r122, %r19;
	add.s32 	%r121, %r121, 2;
	setp.lt.s32 	%p29, %r113, %r12;
	@%p29 bra 	$L__BB1_15;
$L__BB1_34:
	ld.shared.u32 	%r114, [%r8];
	mad.lo.s32 	%r115, %r4, %r35, %r4;
	add.s32 	%r116, %r115, %r2;
	shl.b32 	%r117, %r116, 2;
	mov.u32 	%r118, _ZZ6p2_caliiiiiPiiE9transpose;
	add.s32 	%r119, %r118, %r117;
	st.shared.u32 	[%r119], %r114;
	st.global.u32 	[%rd2], %r114;
$L__BB1_35:
	ret;

}
	// .globl	_Z6p3_caliiiiiPi
.visible .entry _Z6p3_caliiiiiPi(
	.param .u32 _Z6p3_caliiiiiPi_param_0,
	.param .u32 _Z6p3_caliiiiiPi_param_1,
	.param .u32 _Z6p3_caliiiiiPi_param_2,
	.param .u32 _Z6p3_caliiiiiPi_param_3,
	.param .u32 _Z6p3_caliiiiiPi_param_4,
	.param .u64 .ptr .align 1 _Z6p3_caliiiiiPi_param_5
)
{
	.reg .pred 	%p<14>;
	.reg .b32 	%r<117>;
	.reg .b64 	%rd<17>;
	// demoted variable
	.shared .align 4 .b8 _ZZ6p3_caliiiiiPiE2d0[128];
	// demoted variable
	.shared .align 4 .b8 _ZZ6p3_caliiiiiPiE2d1[128];
	// demoted variable
	.shared .align 4 .b8 _ZZ6p3_caliiiiiPiE9transpose[4224];
	ld.param.u32 	%r60, [_Z6p3_caliiiiiPi_param_0];
	ld.param.u32 	%r61, [_Z6p3_caliiiiiPi_param_1];
	ld.param.u32 	%r63, [_Z6p3_caliiiiiPi_param_2];
	ld.param.u32 	%r64, [_Z6p3_caliiiiiPi_param_3];
	ld.param.u32 	%r62, [_Z6p3_caliiiiiPi_param_4];
	ld.param.u64 	%rd8, [_Z6p3_caliiiiiPi_param_5];
	cvta.to.global.u64 	%rd1, %rd8;
	mov.u32 	%r65, %ctaid.y;
	add.s32 	%r66, %r63, %r65;
	mov.u32 	%r67, %ctaid.x;
	add.s32 	%r1, %r64, %r67;
	mul.lo.s32 	%r2, %r1, %r60;
	mov.u32 	%r3, %tid.y;
	mad.lo.s32 	%r4, %r66, %r60, %r3;
	mov.u32 	%r5, %tid.x;
	add.s32 	%r6, %r2, %r5;
	max.s32 	%r68, %r4, %r6;
	setp.ge.s32 	%p1, %r68, %r62;
	@%p1 bra 	$L__BB2_20;
	mul.lo.s32 	%r7, %r4, %r62;
	add.s32 	%r69, %r7, %r6;
	mul.wide.s32 	%rd9, %r69, 4;
	add.s64 	%rd2, %rd1, %rd9;
	ld.global.u32 	%r109, [%rd2];
	mad.lo.s32 	%r70, %r60, %r3, %r5;
	shl.b32 	%r71, %r70, 2;
	mov.u32 	%r72, d2;
	add.s32 	%r9, %r72, %r71;
	st.shared.u32 	[%r9], %r109;
	mul.lo.s32 	%r10, %r61, %r60;
	setp.lt.s32 	%p2, %r60, 1;
	setp.ge.s32 	%p3, %r10, %r62;
	or.pred  	%p4, %p2, %p3;
	@%p4 bra 	$L__BB2_19;
	shl.b32 	%r74, %r3, 2;
	mov.u32 	%r75, _ZZ6p3_caliiiiiPiE2d0;
	add.s32 	%r11, %r75, %r74;
	shl.b32 	%r76, %r5, 2;
	mov.u32 	%r77, _ZZ6p3_caliiiiiPiE2d1;
	add.s32 	%r12, %r77, %r76;
	add.s32 	%r78, %r10, %r60;
	min.s32 	%r13, %r78, %r62;
	add.s32 	%r79, %r10, 1;
	max.s32 	%r14, %r13, %r79;
	sub.s32 	%r80, %r14, %r10;
	and.b32  	%r15, %r80, 3;
	setp.eq.s32 	%p5, %r15, 0;
	mov.u32 	%r102, %r10;
	@%p5 bra 	$L__BB2_7;
	mad.lo.s32 	%r81, %r62, %r61, %r1;
	mad.lo.s32 	%r97, %r60, %r81, %r5;
	add.s32 	%r96, %r10, %r7;
	neg.s32 	%r95, %r15;
	mov.u32 	%r102, %r10;
$L__BB2_4:
	.pragma "nounroll";
	mul.wide.s32 	%rd10, %r96, 4;
	add.s64 	%rd11, %rd1, %rd10;
	ld.global.u32 	%r114, [%rd11];
	mul.wide.s32 	%rd12, %r97, 4;
	add.s64 	%rd13, %rd1, %rd12;
	ld.global.u32 	%r115, [%rd13];
	add.s32 	%r26, %r114, %r115;
	setp.ge.s32 	%p6, %r26, %r109;
	@%p6 bra 	$L__BB2_6;
	st.shared.u32 	[%r9], %r26;
	mov.u32 	%r109, %r26;
$L__BB2_6:
	add.s32 	%r102, %r102, 1;
	add.s32 	%r97, %r97, %r62;
	add.s32 	%r96, %r96, 1;
	add.s32 	%r95, %r95, 1;
	setp.ne.s32 	%p7, %r95, 0;
	@%p7 bra 	$L__BB2_4;
$L__BB2_7:
	sub.s32 	%r82, %r10, %r14;
	setp.gt.u32 	%p8, %r82, -4;
	@%p8 bra 	$L__BB2_18;
	mad.lo.s32 	%r83, %r102, %r62, %r5;
	add.s32 	%r106, %r83, %r2;
	shl.b32 	%r37, %r62, 2;
	add.s32 	%r105, %r102, %r7;
	mul.wide.s32 	%rd5, %r62, 4;
$L__BB2_9:
	mul.wide.s32 	%rd14, %r105, 4;
	add.s64 	%rd3, %rd1, %rd14;
	ld.global.u32 	%r84, [%rd3];
	mul.wide.s32 	%rd15, %r106, 4;
	add.s64 	%rd4, %rd1, %rd15;
	ld.global.u32 	%r85, [%rd4];
	add.s32 	%r43, %r84, %r85;
	setp.ge.s32 	%p9, %r43, %r109;
	@%p9 bra 	$L__BB2_11;
	st.shared.u32 	[%r9], %r43;
	mov.u32 	%r109, %r43;
$L__BB2_11:
	ld.global.u32 	%r86, [%rd3+4];
	add.s64 	%rd6, %rd4, %rd5;
	ld.global.u32 	%r87, [%rd6];
	add.s32 	%r45, %r86, %r87;
	setp.ge.s32 	%p10, %r45, %r109;
	@%p10 bra 	$L__BB2_13;
	st.shared.u32 	[%r9], %r45;
	mov.u32 	%r109, %r45;
$L__BB2_13:
	ld.global.u32 	%r88, [%rd3+8];
	add.s64 	%rd7, %rd6, %rd5;
	ld.global.u32 	%r89, [%rd7];
	add.s32 	%r47, %r88, %r89;
	setp.ge.s32 	%p11, %r47, %r109;
	@%p11 bra 	$L__BB2_15;
	st.shared.u32 	[%r9], %r47;
	mov.u32 	%r109, %r47;
$L__BB2_15:
	ld.global.u32 	%r114, [%rd3+12];
	add.s64 	%rd16, %rd7, %rd5;
	ld.global.u32 	%r115, [%rd16];
	add.s32 	%r51, %r114, %r115;
	setp.ge.s32 	%p12, %r51, %r109;
	@%p12 bra 	$L__BB2_17;
	st.shared.u32 	[%r9], %r51;
	mov.u32 	%r109, %r51;
$L__BB2_17:
	add.s32 	%r102, %r102, 4;
	add.s32 	%r106, %r106, %r37;
	add.s32 	%r105, %r105, 4;
	setp.lt.s32 	%p13, %r102, %r13;
	@%p13 bra 	$L__BB2_9;
$L__BB2_18:
	st.shared.u32 	[%r11], %r114;
	st.shared.u32 	[%r12], %r115;
$L__BB2_19:
	mad.lo.s32 	%r90, %r5, %r60, %r5;
	add.s32 	%r91, %r90, %r3;
	shl.b32 	%r92, %r91, 2;
	mov.u32 	%r93, _ZZ6p3_caliiiiiPiE9transpose;
	add.s32 	%r94, %r93, %r92;
	st.shared.u32 	[%r94], %r109;
	st.global.u32 	[%rd2], %r109;
$L__BB2_20:
	ret;

}


// ===== COMPILED SASS (sm_100) =====

	.target	sm_100

	.elftype	@"ET_EXEC"


//--------------------- .note.nv.tkinfo           --------------------------
	.section	.note.nv.tkinfo,"",@"SHT_NOTE"
	.sectionflags	@"SHF_NOTE_NV_TKINFO"
	.tkinfo
        /*0018*/ 	.word	0x00000002
        /*0030*/ 	.string	""
        /*0030*/ 	.string	"ptxas"
        /*0030*/ 	.string	"Cuda compilation tools, release 13.0, V13.0.88"
        /*0030*/ 	.string	"Build cuda_13.0.r13.0/compiler.36424714_0"
        /*0030*/ 	.string	"-arch sm_100 -m 64 "



//--------------------- .note.nv.cuinfo           --------------------------
	.section	.note.nv.cuinfo,"",@"SHT_NOTE"
	.sectionflags	@"SHF_NOTE_NV_CUINFO"
        /*0018*/ 	.short	0x0002
        /*001a*/ 	.short	0x0064
        /*001c*/ 	.short	0x0082
	.zero		2


//--------------------- .nv.info                  --------------------------
	.section	.nv.info,"",@"SHT_CUDA_INFO"
	.align	4


	//----- nvinfo : EIATTR_REGCOUNT
	.align		4
        /*0000*/ 	.byte	0x04, 0x2f
        /*0002*/ 	.short	(.L_1 - .L_0)
	.align		4
.L_0:
        /*0004*/ 	.word	index@(_Z6p1_caliiiiiPi)
        /*0008*/ 	.word	0x00000019


	//----- nvinfo : EIATTR_FRAME_SIZE
	.align		4
.L_1:
        /*000c*/ 	.byte	0x04, 0x11
        /*000e*/ 	.short	(.L_3 - .L_2)
	.align		4
.L_2:
        /*0010*/ 	.word	index@(_Z6p1_caliiiiiPi)
        /*0014*/ 	.word	0x00000000


	//----- nvinfo : EIATTR_REGCOUNT
	.align		4
.L_3:
        /*0018*/ 	.byte	0x04, 0x2f
        /*001a*/ 	.short	(.L_5 - .L_4)
	.align		4
.L_4:
        /*001c*/ 	.word	index@(_Z6p2_caliiiiiPii)
        /*0020*/ 	.word	0x0000001b


	//----- nvinfo : EIATTR_FRAME_SIZE
	.align		4
.L_5:
        /*0024*/ 	.byte	0x04, 0x11
        /*0026*/ 	.short	(.L_7 - .L_6)
	.align		4
.L_6:
        /*0028*/ 	.word	index@(_Z6p2_caliiiiiPii)
        /*002c*/ 	.word	0x00000000


	//----- nvinfo : EIATTR_REGCOUNT
	.align		4
.L_7:
        /*0030*/ 	.byte	0x04, 0x2f
        /*0032*/ 	.short	(.L_9 - .L_8)
	.align		4
.L_8:
        /*0034*/ 	.word	index@(_Z6p3_caliiiiiPi)
        /*0038*/ 	.word	0x00000020


	//----- nvinfo : EIATTR_FRAME_SIZE
	.align		4
.L_9:
        /*003c*/ 	.byte	0x04, 0x11
        /*003e*/ 	.short	(.L_11 - .L_10)
	.align		4
.L_10:
        /*0040*/ 	.word	index@(_Z6p3_caliiiiiPi)
        /*0044*/ 	.word	0x00000000


	//----- nvinfo : EIATTR_MIN_STACK_SIZE
	.align		4
.L_11:
        /*0048*/ 	.byte	0x04, 0x12
        /*004a*/ 	.short	(.L_13 - .L_12)
	.align		4
.L_12:
        /*004c*/ 	.word	index@(_Z6p3_caliiiiiPi)
        /*0050*/ 	.word	0x00000000


	//----- nvinfo : EIATTR_MIN_STACK_SIZE
	.align		4
.L_13:
        /*0054*/ 	.byte	0x04, 0x12
        /*0056*/ 	.short	(.L_15 - .L_14)
	.align		4
.L_14:
        /*0058*/ 	.word	index@(_Z6p2_caliiiiiPii)
        /*005c*/ 	.word	0x00000000


	//----- nvinfo : EIATTR_MIN_STACK_SIZE
	.align		4
.L_15:
        /*0060*/ 	.byte	0x04, 0x12
        /*0062*/ 	.short	(.L_17 - .L_16)
	.align		4
.L_16:
        /*0064*/ 	.word	index@(_Z6p1_caliiiiiPi)
        /*0068*/ 	.word	0x00000000
.L_17:


//--------------------- .nv.compat                --------------------------
	.section	.nv.compat,"",@"SHT_CUDA_COMPAT_INFO"
	.align	4
        /*0000*/ 	.byte	0x02, 0x09, 0x00, 0x00, 0x02, 0x02, 0x01, 0x00, 0x02, 0x05, 0x05, 0x00, 0x03, 0x07, 0x01, 0x01
        /*0010*/ 	.byte	0x02, 0x03, 0x00, 0x00, 0x02, 0x06, 0x01, 0x00, 0x04, 0x0b, 0x08, 0x00, 0x09, 0x00, 0x00, 0x00
        /*0020*/ 	.byte	0x00, 0x00, 0x00, 0x00


//--------------------- .nv.info._Z6p3_caliiiiiPi --------------------------
	.section	.nv.info._Z6p3_caliiiiiPi,"",@"SHT_CUDA_INFO"
	.sectionflags	@""
	.align	4


	//----- nvinfo : EIATTR_CUDA_API_VERSION
	.align		4
        /*0000*/ 	.byte	0x04, 0x37
        /*0002*/ 	.short	(.L_19 - .L_18)
.L_18:
        /*0004*/ 	.word	0x00000082


	//----- nvinfo : EIATTR_KPARAM_INFO
	.align		4
.L_19:
        /*0008*/ 	.byte	0x04, 0x17
        /*000a*/ 	.short	(.L_21 - .L_20)
.L_20:
        /*000c*/ 	.word	0x00000000
        /*0010*/ 	.short	0x0005
        /*0012*/ 	.short	0x0018
        /*0014*/ 	.byte	0x00, 0xf5, 0x21, 0x00


	//----- nvinfo : EIATTR_KPARAM_INFO
	.align		4
.L_21:
        /*0018*/ 	.byte	0x04, 0x17
        /*001a*/ 	.short	(.L_23 - .L_22)
.L_22:
        /*001c*/ 	.word	0x00000000
        /*0020*/ 	.short	0x0004
        /*0022*/ 	.short	0x0010
        /*0024*/ 	.byte	0x00, 0xf0, 0x11, 0x00


	//----- nvinfo : EIATTR_KPARAM_INFO
	.align		4
.L_23:
        /*0028*/ 	.byte	0x04, 0x17
        /*002a*/ 	.short	(.L_25 - .L_24)
.L_24:
        /*002c*/ 	.word	0x00000000
        /*0030*/ 	.short	0x0003
        /*0032*/ 	.short	0x000c
        /*0034*/ 	.byte	0x00, 0xf0, 0x11, 0x00


	//----- nvinfo : EIATTR_KPARAM_INFO
	.align		4
.L_25:
        /*0038*/ 	.byte	0x04, 0x17
        /*003a*/ 	.short	(.L_27 - .L_26)
.L_26:
        /*003c*/ 	.word	0x00000000
        /*0040*/ 	.short	0x0002
        /*0042*/ 	.short	0x0008
        /*0044*/ 	.byte	0x00, 0xf0, 0x11, 0x00


	//----- nvinfo : EIATTR_KPARAM_INFO
	.align		4
.L_27:
        /*0048*/ 	.byte	0x04, 0x17
        /*004a*/ 	.short	(.L_29 - .L_28)
.L_28:
        /*004c*/ 	.word	0x00000000
        /*0050*/ 	.short	0x0001
        /*0052*/ 	.short	0x0004
        /*0054*/ 	.byte	0x00, 0xf0, 0x11, 0x00


	//----- nvinfo : EIATTR_KPARAM_INFO
	.align		4
.L_29:
        /*0058*/ 	.byte	0x04, 0x17
        /*005a*/ 	.short	(.L_31 - .L_30)
.L_30:
        /*005c*/ 	.word	0x00000000
        /*0060*/ 	.short	0x0000
        /*0062*/ 	.short	0x0000
        /*0064*/ 	.byte	0x00, 0xf0, 0x11, 0x00


	//----- nvinfo : EIATTR_SPARSE_MMA_MASK
	.align		4
.L_31:
        /*0068*/ 	.byte	0x03, 0x50
        /*006a*/ 	.short	0x0000


	//----- nvinfo : EIATTR_MAXREG_COUNT
	.align		4
        /*006c*/ 	.byte	0x03, 0x1b
        /*006e*/ 	.short	0x00ff


	//----- nvinfo : EIATTR_MERCURY_ISA_VERSION
	.align		4
        /*0070*/ 	.byte	0x03, 0x5f
        /*0072*/ 	.short	0x0101


	//----- nvinfo : EIATTR_VRC_CTA_INIT_COUNT
	.align		4
        /*0074*/ 	.byte	0x02, 0x4a
	.zero		1
	.zero		1


	//----- nvinfo : EIATTR_EXIT_INSTR_OFFSETS
	.align		4
        /*0078*/ 	.byte	0x04, 0x1c
        /*007a*/ 	.short	(.L_33 - .L_32)


	//   ....[0]....
.L_32:
        /*007c*/ 	.word	0x000000e0


	//   ....[1]....
        /*0080*/ 	.word	0x00001440


	//----- nvinfo : EIATTR_CBANK_PARAM_SIZE
	.align		4
.L_33:
        /*0084*/ 	.byte	0x03, 0x19
        /*0086*/ 	.short	0x0020


	//----- nvinfo : EIATTR_PARAM_CBANK
	.align		4
        /*0088*/ 	.byte	0x04, 0x0a
        /*008a*/ 	.short	(.L_35 - .L_34)
	.align		4
.L_34:
        /*008c*/ 	.word	index@(.nv.constant0._Z6p3_caliiiiiPi)
        /*0090*/ 	.short	0x0380
        /*0092*/ 	.short	0x0020


	//----- nvinfo : EIATTR_SW_WAR
	.align		4
.L_35:
        /*0094*/ 	.byte	0x04, 0x36
        /*0096*/ 	.short	(.L_37 - .L_36)
.L_36:
        /*0098*/ 	.word	0x00000008
.L_37:


//--------------------- .nv.info._Z6p2_caliiiiiPii --------------------------
	.section	.nv.info._Z6p2_caliiiiiPii,"",@"SHT_CUDA_INFO"
	.sectionflags	@""
	.align	4


	//----- nvinfo : EIATTR_CUDA_API_VERSION
	.align		4
        /*0000*/ 	.byte	0x04, 0x37
        /*0002*/ 	.short	(.L_39 - .L_38)
.L_38:
        /*0004*/ 	.word	0x00000082


	//----- nvinfo : EIATTR_KPARAM_INFO
	.align		4
.L_39:
        /*0008*/ 	.byte	0x04, 0x17
        /*000a*/ 	.short	(.L_41 - .L_40)
.L_40:
        /*000c*/ 	.word	0x00000000
        /*0010*/ 	.short	0x0006
        /*0012*/ 	.short	0x0020
        /*0014*/ 	.byte	0x00, 0xf0, 0x11, 0x00


	//----- nvinfo : EIATTR_KPARAM_INFO
	.align		4
.L_41:
        /*0018*/ 	.byte	0x04, 0x17
        /*001a*/ 	.short	(.L_43 - .L_42)
.L_42:
        /*001c*/ 	.word	0x00000000
        /*0020*/ 	.short	0x0005
        /*0022*/ 	.short	0x0018
        /*0024*/ 	.byte	0x00, 0xf5, 0x21, 0x00


	//----- nvinfo : EIATTR_KPARAM_INFO
	.align		4
.L_43:
        /*0028*/ 	.byte	0x04, 0x17
        /*002a*/ 	.short	(.L_45 - .L_44)
.L_44:
        /*002c*/ 	.word	0x00000000
        /*0030*/ 	.short	0x0004
        /*0032*/ 	.short	0x0010
        /*0034*/ 	.byte	0x00, 0xf0, 0x11, 0x00


	//----- nvinfo : EIATTR_KPARAM_INFO
	.align		4
.L_45:
        /*0038*/ 	.byte	0x04, 0x17
        /*003a*/ 	.short	(.L_47 - .L_46)
.L_46:
        /*003c*/ 	.word	0x00000000
        /*0040*/ 	.short	0x0003
        /*0042*/ 	.short	0x000c
        /*0044*/ 	.byte	0x00, 0xf0, 0x11, 0x00


	//----- nvinfo : EIATTR_KPARAM_INFO
	.align		4
.L_47:
        /*0048*/ 	.byte	0x04, 0x17
        /*004a*/ 	.short	(.L_49 - .L_48)
.L_48:
        /*004c*/ 	.word	0x00000000
        /*0050*/ 	.short	0x0002
        /*0052*/ 	.short	0x0008
        /*0054*/ 	.byte	0x00, 0xf0, 0x11, 0x00


	//----- nvinfo : EIATTR_KPARAM_INFO
	.align		4
.L_49:
        /*0058*/ 	.byte	0x04, 0x17
        /*005a*/ 	.short	(.L_51 - .L_50)
.L_50:
        /*005c*/ 	.word	0x00000000
        /*0060*/ 	.short	0x0001
        /*0062*/ 	.short	0x0004
        /*0064*/ 	.byte	0x00, 0xf0, 0x11, 0x00


	//----- nvinfo : EIATTR_KPARAM_INFO
	.align		4
.L_51:
        /*0068*/ 	.byte	0x04, 0x17
        /*006a*/ 	.short	(.L_53 - .L_52)
.L_52:
        /*006c*/ 	.word	0x00000000
        /*0070*/ 	.short	0x0000
        /*0072*/ 	.short	0x0000
        /*0074*/ 	.byte	0x00, 0xf0, 0x11, 0x00


	//----- nvinfo : EIATTR_SPARSE_MMA_MASK
	.align		4
.L_53:
        /*0078*/ 	.byte	0x03, 0x50
        /*007a*/ 	.short	0x0000


	//----- nvinfo : EIATTR_MAXREG_COUNT
	.align		4
        /*007c*/ 	.byte	0x03, 0x1b
        /*007e*/ 	.short	0x00ff


	//----- nvinfo : EIATTR_NUM_BARRIERS
	.align		4
        /*0080*/ 	.byte	0x02, 0x4c
        /*0082*/ 	.byte	0x01
	.zero		1


	//----- nvinfo : EIATTR_MERCURY_ISA_VERSION
	.align		4
        /*0084*/ 	.byte	0x03, 0x5f
        /*0086*/ 	.short	0x0101


	//----- nvinfo : EIATTR_VRC_CTA_INIT_COUNT
	.align		4
        /*0088*/ 	.byte	0x02, 0x4a
	.zero		1
	.zero		1


	//----- nvinfo : EIATTR_EXIT_INSTR_OFFSETS
	.align		4
        /*008c*/ 	.byte	0x04, 0x1c
        /*008e*/ 	.short	(.L_55 - .L_54)


	//   ....[0]....
.L_54:
        /*0090*/ 	.word	0x000000f0


	//   ....[1]....
        /*0094*/ 	.word	0x00000f70


	//----- nvinfo : EIATTR_CRS_STACK_SIZE
	.align		4
.L_55:
        /*0098*/ 	.byte	0x04, 0x1e
        /*009a*/ 	.short	(.L_57 - .L_56)
.L_56:
        /*009c*/ 	.word	0x00000000


	//----- nvinfo : EIATTR_CBANK_PARAM_SIZE
	.align		4
.L_57:
        /*00a0*/ 	.byte	0x03, 0x19
        /*00a2*/ 	.short	0x0024


	//----- nvinfo : EIATTR_PARAM_CBANK
	.align		4
        /*00a4*/ 	.byte	0x04, 0x0a
        /*00a6*/ 	.short	(.L_59 - .L_58)
	.align		4
.L_58:
        /*00a8*/ 	.word	index@(.nv.constant0._Z6p2_caliiiiiPii)
        /*00ac*/ 	.short	0x0380
        /*00ae*/ 	.short	0x0024


	//----- nvinfo : EIATTR_SW_WAR
	.align		4
.L_59:
        /*00b0*/ 	.byte	0x04, 0x36
        /*00b2*/ 	.short	(.L_61 - .L_60)
.L_60:
        /*00b4*/ 	.word	0x00000008
.L_61:


//--------------------- .nv.info._Z6p1_caliiiiiPi --------------------------
	.section	.nv.info._Z6p1_caliiiiiPi,"",@"SHT_CUDA_INFO"
	.sectionflags	@""
	.align	4


	//----- nvinfo : EIATTR_CUDA_API_VERSION
	.align		4
        /*0000*/ 	.byte	0x04, 0x37
        /*0002*/ 	.short	(.L_63 - .L_62)
.L_62:
        /*0004*/ 	.word	0x00000082


	//----- nvinfo : EIATTR_KPARAM_INFO
	.align		4
.L_63:
        /*0008*/ 	.byte	0x04, 0x17
        /*000a*/ 	.short	(.L_65 - .L_64)
.L_64:
        /*000c*/ 	.word	0x00000000
        /*0010*/ 	.short	0x0005
        /*0012*/ 	.short	0x0018
        /*0014*/ 	.byte	0x00, 0xf5, 0x21, 0x00


	//----- nvinfo : EIATTR_KPARAM_INFO
	.align		4
.L_65:
        /*0018*/ 	.byte	0x04, 0x17
        /*001a*/ 	.short	(.L_67 - .L_66)
.L_66:
        /*001c*/ 	.word	0x00000000
        /*0020*/ 	.short	0x0004
        /*0022*/ 	.short	0x0010
        /*0024*/ 	.byte	0x00, 0xf0, 0x11, 0x00


	//----- nvinfo : EIATTR_KPARAM_INFO
	.align		4
.L_67:
        /*0028*/ 	.byte	0x04, 0x17
        /*002a*/ 	.short	(.L_69 - .L_68)
.L_68:
        /*002c*/ 	.word	0x00000000
        /*0030*/ 	.short	0x0003
        /*0032*/ 	.short	0x000c
        /*0034*/ 	.byte	0x00, 0xf0, 0x11, 0x00


	//----- nvinfo : EIATTR_KPARAM_INFO
	.align		4
.L_69:
        /*0038*/ 	.byte	0x04, 0x17
        /*003a*/ 	.short	(.L_71 - .L_70)
.L_70:
        /*003c*/ 	.word	0x00000000
        /*0040*/ 	.short	0x0002
        /*0042*/ 	.short	0x0008
        /*0044*/ 	.byte	0x00, 0xf0, 0x11, 0x00


	//----- nvinfo : EIATTR_KPARAM_INFO
	.align		4
.L_71:
        /*0048*/ 	.byte	0x04, 0x17
        /*004a*/ 	.short	(.L_73 - .L_72)
.L_72:
        /*004c*/ 	.word	0x00000000
        /*0050*/ 	.short	0x0001
        /*0052*/ 	.short	0x0004
        /*0054*/ 	.byte	0x00, 0xf0, 0x11, 0x00


	//----- nvinfo : EIATTR_KPARAM_INFO
	.align		4
.L_73:
        /*0058*/ 	.byte	0x04, 0x17
        /*005a*/ 	.short	(.L_75 - .L_74)
.L_74:
        /*005c*/ 	.word	0x00000000
        /*0060*/ 	.short	0x0000
        /*0062*/ 	.short	0x0000
        /*0064*/ 	.byte	0x00, 0xf0, 0x11, 0x00


	//----- nvinfo : EIATTR_SPARSE_MMA_MASK
	.align		4
.L_75:
        /*0068*/ 	.byte	0x03, 0x50
        /*006a*/ 	.short	0x0000


	//----- nvinfo : EIATTR_MAXREG_COUNT
	.align		4
        /*006c*/ 	.byte	0x03, 0x1b
        /*006e*/ 	.short	0x00ff


	//----- nvinfo : EIATTR_NUM_BARRIERS
	.align		4
        /*0070*/ 	.byte	0x02, 0x4c
        /*0072*/ 	.byte	0x01
	.zero		1


	//----- nvinfo : EIATTR_MERCURY_ISA_VERSION
	.align		4
        /*0074*/ 	.byte	0x03, 0x5f
        /*0076*/ 	.short	0x0101


	//----- nvinfo : EIATTR_VRC_CTA_INIT_COUNT
	.align		4
        /*0078*/ 	.byte	0x02, 0x4a
	.zero		1
	.zero		1


	//----- nvinfo : EIATTR_EXIT_INSTR_OFFSETS
	.align		4
        /*007c*/ 	.byte	0x04, 0x1c
        /*007e*/ 	.short	(.L_77 - .L_76)


	//   ....[0]....
.L_76:
        /*0080*/ 	.word	0x000000b0


	//   ....[1]....
        /*0084*/ 	.word	0x00000780


	//----- nvinfo : EIATTR_CBANK_PARAM_SIZE
	.align		4
.L_77:
        /*0088*/ 	.byte	0x03, 0x19
        /*008a*/ 	.short	0x0020


	//----- nvinfo : EIATTR_PARAM_CBANK
	.align		4
        /*008c*/ 	.byte	0x04, 0x0a
        /*008e*/ 	.short	(.L_79 - .L_78)
	.align		4
.L_78:
        /*0090*/ 	.word	index@(.nv.constant0._Z6p1_caliiiiiPi)
        /*0094*/ 	.short	0x0380
        /*0096*/ 	.short	0x0020


	//----- nvinfo : EIATTR_SW_WAR
	.align		4
.L_79:
        /*0098*/ 	.byte	0x04, 0x36
        /*009a*/ 	.short	(.L_81 - .L_80)
.L_80:
        /*009c*/ 	.word	0x00000008
.L_81:


//--------------------- .nv.callgraph             --------------------------
	.section	.nv.callgraph,"",@"SHT_CUDA_CALLGRAPH"
	.align	4
	.sectionentsize	8
	.align		4
        /*0000*/ 	.word	0x00000000
	.align		4
        /*0004*/ 	.word	0xffffffff
	.align		4
        /*0008*/ 	.word	0x00000000
	.align		4
        /*000c*/ 	.word	0xfffffffe
	.align		4
        /*0010*/ 	.word	0x00000000
	.align		4
        /*0014*/ 	.word	0xfffffffd
	.align		4
        /*0018*/ 	.word	0x00000000
	.align		4
        /*001c*/ 	.word	0xfffffffc


//--------------------- .text._Z6p3_caliiiiiPi    --------------------------
	.section	.text._Z6p3_caliiiiiPi,"ax",@progbits
	.align	128
        .global         _Z6p3_caliiiiiPi
        .type           _Z6p3_caliiiiiPi,@function
        .size           _Z6p3_caliiiiiPi,(.L_x_26 - _Z6p3_caliiiiiPi)
        .other          _Z6p3_caliiiiiPi,@"STO_CUDA_ENTRY STV_DEFAULT"
_Z6p3_caliiiiiPi:
.text._Z6p3_caliiiiiPi:
[----:B------:R-:W-:Y:S01]  /*0000*/  LDC R1, c[0x0][0x37c] ;  /* 0x0000df00ff017b82 */ /* 0x000fe20000000800 */
[----:B------:R-:W0:Y:S07]  /*0010*/  S2R R8, SR_TID.Y ;  /* 0x0000000000087919 */ /* 0x000e2e0000002200 */
[----:B------:R-:W1:Y:S01]  /*0020*/  S2UR UR4, SR_CTAID.Y ;  /* 0x00000000000479c3 */ /* 0x000e620000002600 */
[----:B------:R-:W1:Y:S01]  /*0030*/  LDCU.64 UR6, c[0x0][0x388] ;  /* 0x00007100ff0677ac */ /* 0x000e620008000a00 */
[----:B------:R-:W2:Y:S06]  /*0040*/  S2R R9, SR_TID.X ;  /* 0x0000000000097919 */ /* 0x000eac0000002100 */
[----:B------:R-:W3:Y:S08]  /*0050*/  S2UR UR5, SR_CTAID.X ;  /* 0x00000000000579c3 */ /* 0x000ef00000002500 */
[----:B------:R-:W0:Y:S08]  /*0060*/  LDC R15, c[0x0][0x380] ;  /* 0x0000e000ff0f7b82 */ /* 0x000e300000000800 */
[----:B------:R-:W4:Y:S01]  /*0070*/  LDC R25, c[0x0][0x390] ;  /* 0x0000e400ff197b82 */ /* 0x000f220000000800 */
[----:B-1----:R-:W-:-:S02]  /*0080*/  UIADD3 UR4, UPT, UPT, UR4, UR6, URZ ;  /* 0x0000000604047290 */ /* 0x002fc4000fffe0ff */
[----:B---3--:R-:W-:-:S04]  /*0090*/  UIADD3 UR5, UPT, UPT, UR5, UR7, URZ ;  /* 0x0000000705057290 */ /* 0x008fc8000fffe0ff */
[C---:B0-----:R-:W-:Y:S02]  /*00a0*/  IMAD R0, R15.reuse, UR4, R8 ;  /* 0x000000040f007c24 */ /* 0x041fe4000f8e0208 */
[----:B--2---:R-:W-:-:S05]  /*00b0*/  IMAD R3, R15, UR5, R9 ;  /* 0x000000050f037c24 */ /* 0x004fca000f8e0209 */
[----:B------:R-:W-:-:S04]  /*00c0*/  VIMNMX R2, PT, PT, R0, R3, !PT ;  /* 0x0000000300027248 */ /* 0x000fc80007fe0100 */
[----:B----4-:R-:W-:-:S13]  /*00d0*/  ISETP.GE.AND P0, PT, R2, R25, PT ;  /* 0x000000190200720c */ /* 0x010fda0003f06270 */
[----:B------:R-:W-:Y:S05]  /*00e0*/  @P0 EXIT ;  /* 0x000000000000094d */ /* 0x000fea0003800000 */
[----:B------:R-:W0:Y:S01]  /*00f0*/  LDCU.64 UR6, c[0x0][0x398] ;  /* 0x00007300ff0677ac */ /* 0x000e220008000a00 */
[----:B------:R-:W-:Y:S01]  /*0100*/  IMAD R11, R0, R25, R3 ;  /* 0x00000019000b7224 */ /* 0x000fe200078e0203 */
[----:B------:R-:W1:Y:S01]  /*0110*/  LDC R22, c[0x0][0x384] ;  /* 0x0000e100ff167b82 */ /* 0x000e620000000800 */
[----:B------:R-:W2:Y:S01]  /*0120*/  LDCU.64 UR8, c[0x0][0x358] ;  /* 0x00006b00ff0877ac */ /* 0x000ea20008000a00 */
[----:B0-----:R-:W-:Y:S02]  /*0130*/  MOV R12, UR6 ;  /* 0x00000006000c7c02 */ /* 0x001fe40008000f00 */
[----:B------:R-:W-:-:S03]  /*0140*/  MOV R13, UR7 ;  /* 0x00000007000d7c02 */ /* 0x000fc60008000f00 */
[----:B------:R-:W-:-:S05]  /*0150*/  IMAD.WIDE R10, R11, 0x4, R12 ;  /* 0x000000040b0a7825 */ /* 0x000fca00078e020c */
[----:B--2---:R-:W2:Y:S01]  /*0160*/  LDG.E R7, desc[UR8][R10.64] ;  /* 0x000000080a077981 */ /* 0x004ea2000c1e1900 */
[----:B------:R-:W0:Y:S01]  /*0170*/  S2UR UR7, SR_CgaCtaId ;  /* 0x00000000000779c3 */ /* 0x000e220000008800 */
[----:B------:R-:W-:Y:S01]  /*0180*/  UMOV UR4, 0x400 ;  /* 0x0000040000047882 */ /* 0x000fe20000000000 */
[----:B------:R-:W-:Y:S01]  /*0190*/  IMAD R6, R8, R15, R9 ;  /* 0x0000000f08067224 */ /* 0x000fe200078e0209 */
[----:B------:R-:W-:Y:S01]  /*01a0*/  UIADD3 UR6, UPT, UPT, UR4, 0x1180, URZ ;  /* 0x0000118004067890 */ /* 0x000fe2000fffe0ff */
[----:B-1----:R-:W-:-:S05]  /*01b0*/  IMAD R18, R15, R22, RZ ;  /* 0x000000160f127224 */ /* 0x002fca00078e02ff */
[----:B------:R-:W-:-:S04]  /*01c0*/  ISETP.GE.AND P0, PT, R18, R25, PT ;  /* 0x000000191200720c */ /* 0x000fc80003f06270 */
[----:B------:R-:W-:Y:S01]  /*01d0*/  ISETP.LT.OR P0, PT, R15, 0x1, P0 ;  /* 0x000000010f00780c */ /* 0x000fe20000701670 */
[----:B0-----:R-:W-:-:S06]  /*01e0*/  ULEA UR6, UR7, UR6, 0x18 ;  /* 0x0000000607067291 */ /* 0x001fcc000f8ec0ff */
[----:B------:R-:W-:-:S05]  /*01f0*/  LEA R6, R6, UR6, 0x2 ;  /* 0x0000000606067c11 */ /* 0x000fca000f8e10ff */
[----:B--2---:R0:W-:Y:S01]  /*0200*/  STS [R6], R7 ;  /* 0x0000000706007388 */ /* 0x0041e20000000800 */
[----:B------:R-:W-:Y:S05]  /*0210*/  @P0 BRA `(.L_x_0) ;  /* 0x0000001000600947 */ /* 0x000fea0003800000 */
[C---:B------:R-:W-:Y:S01]  /*0220*/  VIADDMNMX R5, R18.reuse, R15, R25, PT ;  /* 0x0000000f12057246 */ /* 0x040fe20003800119 */
[----:B------:R-:W-:Y:S01]  /*0230*/  UIADD3 UR6, UPT, UPT, UR4, 0x80, URZ ;  /* 0x0000008004067890 */ /* 0x000fe2000fffe0ff */
[----:B------:R-:W-:Y:S01]  /*0240*/  MOV R4, R18 ;  /* 0x0000001200047202 */ /* 0x000fe20000000f00 */
[----:B------:R-:W-:Y:S01]  /*0250*/  ULEA UR4, UR7, UR4, 0x18 ;  /* 0x0000000407047291 */ /* 0x000fe2000f8ec0ff */
[----:B------:R-:W-:Y:S01]  /*0260*/  VIADDMNMX R19, R18, 0x1, R5, !PT ;  /* 0x0000000112137846 */ /* 0x000fe20007800105 */
[----:B------:R-:W-:-:S04]  /*0270*/  ULEA UR6, UR7, UR6, 0x18 ;  /* 0x0000000607067291 */ /* 0x000fc8000f8ec0ff */
[----:B------:R-:W-:Y:S01]  /*0280*/  IMAD.IADD R2, R19, 0x1, -R18 ;  /* 0x0000000113027824 */ /* 0x000fe200078e0a12 */
[----:B------:R-:W-:-:S04]  /*0290*/  LEA R3, R8, UR4, 0x2 ;  /* 0x0000000408037c11 */ /* 0x000fc8000f8e10ff */
[----:B------:R-:W-:Y:S02]  /*02a0*/  LOP3.LUT P0, R14, R2, 0x3, RZ, 0xc0, !PT ;  /* 0x00000003020e7812 */ /* 0x000fe4000780c0ff */
[----:B------:R-:W-:-:S11]  /*02b0*/  LEA R2, R9, UR6, 0x2 ;  /* 0x0000000609027c11 */ /* 0x000fd6000f8e10ff */
[----:B------:R-:W-:Y:S05]  /*02c0*/  @!P0 BRA `(.L_x_1) ;  /* 0x0000000000608947 */ /* 0x000fea0003800000 */
[----:B------:R-:W1:Y:S01]  /*02d0*/  LDC R20, c[0x0][0x390] ;  /* 0x0000e400ff147b82 */ /* 0x000e620000000800 */
[----:B------:R-:W-:Y:S01]  /*02e0*/  IMAD R22, R25, R22, UR5 ;  /* 0x0000000519167e24 */ /* 0x000fe2000f8e0216 */
[----:B------:R-:W-:Y:S01]  /*02f0*/  MOV R4, R18 ;  /* 0x0000001200047202 */ /* 0x000fe20000000f00 */
[----:B------:R-:W-:Y:S02]  /*0300*/  IMAD R21, R0, R25, R18 ;  /* 0x0000001900157224 */ /* 0x000fe400078e0212 */
[----:B------:R-:W-:Y:S02]  /*0310*/  IMAD R22, R22, R15, R9 ;  /* 0x0000000f16167224 */ /* 0x000fe400078e0209 */
[----:B------:R-:W-:Y:S01]  /*0320*/  IMAD.MOV R23, RZ, RZ, -R14 ;  /* 0x000000ffff177224 */ /* 0x000fe200078e0a0e */
[----:B------:R-:W2:Y:S06]  /*0330*/  LDC.64 R12, c[0x0][0x398] ;  /* 0x0000e600ff0c7b82 */ /* 0x000eac0000000a00 */
.L_x_2:
[----:B--2---:R-:W-:-:S04]  /*0340*/  IMAD.WIDE R14, R21, 0x4, R12 ;  /* 0x00000004150e7825 */ /* 0x004fc800078e020c */
[----:B------:R-:W-:Y:S02]  /*0350*/  IMAD.WIDE R16, R22, 0x4, R12 ;  /* 0x0000000416107825 */ /* 0x000fe400078e020c */
[----:B------:R-:W2:Y:S04]  /*0360*/  LDG.E R14, desc[UR8][R14.64] ;  /* 0x000000080e0e7981 */ /* 0x000ea8000c1e1900 */
[----:B------:R-:W2:Y:S01]  /*0370*/  LDG.E R17, desc[UR8][R16.64] ;  /* 0x0000000810117981 */ /* 0x000ea2000c1e1900 */
[----:B------:R-:W-:Y:S01]  /*0380*/  IADD3 R23, PT, PT, R23, 0x1, RZ ;  /* 0x0000000117177810 */ /* 0x000fe20007ffe0ff */
[----:B------:R-:W-:Y:S01]  /*0390*/  VIADD R4, R4, 0x1 ;  /* 0x0000000104047836 */ /* 0x000fe20000000000 */
[----:B-1----:R-:W-:Y:S02]  /*03a0*/  MOV R25, R20 ;  /* 0x0000001400197202 */ /* 0x002fe40000000f00 */
[----:B------:R-:W-:-:S02]  /*03b0*/  ISETP.NE.AND P1, PT, R23, RZ, PT ;  /* 0x000000ff1700720c */ /* 0x000fc40003f25270 */
[----:B------:R-:W-:Y:S01]  /*03c0*/  IADD3 R21, PT, PT, R21, 0x1, RZ ;  /* 0x0000000115157810 */ /* 0x000fe20007ffe0ff */
[----:B------:R-:W-:Y:S02]  /*03d0*/  IMAD.IADD R22, R22, 0x1, R25 ;  /* 0x0000000116167824 */ /* 0x000fe400078e0219 */
[----:B--23--:R-:W-:-:S05]  /*03e0*/  IMAD.IADD R24, R14, 0x1, R17 ;  /* 0x000000010e187824 */ /* 0x00cfca00078e0211 */
[----:B------:R-:W-:-:S13]  /*03f0*/  ISETP.GE.AND P0, PT, R24, R7, PT ;  /* 0x000000071800720c */ /* 0x000fda0003f06270 */
[----:B------:R3:W-:Y:S01]  /*0400*/  @!P0 STS [R6], R24 ;  /* 0x0000001806008388 */ /* 0x0007e20000000800 */
[----:B0-----:R-:W-:Y:S01]  /*0410*/  @!P0 IMAD.MOV.U32 R7, RZ, RZ, R24 ;  /* 0x000000ffff078224 */ /* 0x001fe200078e0018 */
[----:B------:R-:W-:Y:S06]  /*0420*/  @P1 BRA `(.L_x_2) ;  /* 0xfffffffc00c41947 */ /* 0x000fec000383ffff */
[----:B------:R-:W-:Y:S01]  /*0430*/  MOV R22, R14 ;  /* 0x0000000e00167202 */ /* 0x000fe20000000f00 */
[----:B------:R-:W-:-:S07]  /*0440*/  IMAD.MOV.U32 R21, RZ, RZ, R17 ;  /* 0x000000ffff157224 */ /* 0x000fce00078e0011 */
.L_x_1:
[----:B------:R-:W-:-:S04]  /*0450*/  IADD3 R19, PT, PT, R18, -R19, RZ ;  /* 0x8000001312137210 */ /* 0x000fc80007ffe0ff */
[----:B------:R-:W-:-:S13]  /*0460*/  ISETP.GT.U32.AND P0, PT, R19, -0x4, PT ;  /* 0xfffffffc1300780c */ /* 0x000fda0003f04070 */
[----:B------:R-:W-:Y:S05]  /*0470*/  @P0 BRA `(.L_x_3) ;  /* 0x0000000c00c00947 */ /* 0x000fea0003800000 */
[----:B------:R-:W1:Y:S01]  /*0480*/  LDC R14, c[0x0][0x380] ;  /* 0x0000e000ff0e7b82 */ /* 0x000e620000000800 */
[--C-:B------:R-:W-:Y:S01]  /*0490*/  IMAD.IADD R15, R5, 0x1, -R4.reuse ;  /* 0x00000001050f7824 */ /* 0x100fe200078e0a04 */
[----:B------:R-:W-:Y:S01]  /*04a0*/  PLOP3.LUT P0, PT, PT, PT, PT, 0x80, 0x8 ;  /* 0x000000000008781c */ /* 0x000fe20003f0f070 */
[-C--:B------:R-:W-:Y:S02]  /*04b0*/  IMAD R27, R4, R25.reuse, R9 ;  /* 0x00000019041b7224 */ /* 0x080fe400078e0209 */
[----:B------:R-:W-:Y:S01]  /*04c0*/  IMAD R0, R0, R25, R4 ;  /* 0x0000001900007224 */ /* 0x000fe200078e0204 */
[----:B------:R-:W-:Y:S01]  /*04d0*/  ISETP.GT.AND P1, PT, R15, 0xc, PT ;  /* 0x0000000c0f00780c */ /* 0x000fe20003f24270 */
[----:B-1----:R-:W-:-:S12]  /*04e0*/  IMAD R27, R14, UR5, R27 ;  /* 0x000000050e1b7c24 */ /* 0x002fd8000f8e021b */
[----:B------:R-:W-:Y:S05]  /*04f0*/  @!P1 BRA `(.L_x_4) ;  /* 0x0000000800149947 */ /* 0x000fea0003800000 */
[----:B------:R-:W1:Y:S01]  /*0500*/  LDC R25, c[0x0][0x390] ;  /* 0x0000e400ff197b82 */ /* 0x000e620000000800 */
[----:B------:R-:W-:Y:S02]  /*0510*/  PLOP3.LUT P0, PT, PT, PT, PT, 0x8, 0x80 ;  /* 0x000000000080781c */ /* 0x000fe40003f0e170 */
[----:B------:R-:W-:-:S05]  /*0520*/  IADD3 R23, PT, PT, R5, -0xc, RZ ;  /* 0xfffffff405177810 */ /* 0x000fca0007ffe0ff */
[----:B------:R-:W2:Y:S06]  /*0530*/  LDC.64 R12, c[0x0][0x398] ;  /* 0x0000e600ff0c7b82 */ /* 0x000eac0000000a00 */
.L_x_5:
[----:B--2---:R-:W-:-:S04]  /*0540*/  IMAD.WIDE R20, R27, 0x4, R12 ;  /* 0x000000041b147825 */ /* 0x004fc800078e020c */
[----:B------:R-:W-:Y:S01]  /*0550*/  IMAD.WIDE R16, R0, 0x4, R12 ;  /* 0x0000000400107825 */ /* 0x000fe200078e020c */
[----:B------:R-:W2:Y:S03]  /*0560*/  LDG.E R15, desc[UR8][R20.64] ;  /* 0x00000008140f7981 */ /* 0x000ea6000c1e1900 */
[----:B01----:R-:W-:Y:S01]  /*0570*/  IMAD.WIDE R18, R25, 0x4, R20 ;  /* 0x0000000419127825 */ /* 0x003fe200078e0214 */
[----:B------:R-:W2:Y:S04]  /*0580*/  LDG.E R22, desc[UR8][R16.64] ;  /* 0x0000000810167981 */ /* 0x000ea8000c1e1900 */
[----:B---3--:R-:W3:Y:S04]  /*0590*/  LDG.E R24, desc[UR8][R16.64+0x4] ;  /* 0x0000040810187981 */ /* 0x008ee8000c1e1900 */
[----:B------:R-:W3:Y:S04]  /*05a0*/  LDG.E R29, desc[UR8][R18.64] ;  /* 0x00000008121d7981 */ /* 0x000ee8000c1e1900 */
[----:B------:R-:W4:Y:S01]  /*05b0*/  LDG.E R28, desc[UR8][R16.64+0xc] ;  /* 0x00000c08101c7981 */ /* 0x000f22000c1e1900 */
[----:B--2---:R-:W-:-:S02]  /*05c0*/  IMAD.IADD R22, R22, 0x1, R15 ;  /* 0x0000000116167824 */ /* 0x004fc400078e020f */
[----:B------:R-:W-:-:S05]  /*05d0*/  IMAD.WIDE R14, R25, 0x4, R18 ;  /* 0x00000004190e7825 */ /* 0x000fca00078e0212 */
[----:B------:R-:W2:Y:S01]  /*05e0*/  LDG.E R26, desc[UR8][R14.64] ;  /* 0x000000080e1a7981 */ /* 0x000ea2000c1e1900 */
[----:B---3--:R-:W-:Y:S01]  /*05f0*/  IADD3 R24, PT, PT, R24, R29, RZ ;  /* 0x0000001d18187210 */ /* 0x008fe20007ffe0ff */
[----:B------:R-:W-:Y:S02]  /*0600*/  IMAD.WIDE R20, R25, 0x4, R14 ;  /* 0x0000000419147825 */ /* 0x000fe400078e020e */
[----:B------:R1:W2:Y:S04]  /*0610*/  LDG.E R29, desc[UR8][R16.64+0x8] ;  /* 0x00000808101d7981 */ /* 0x0002a8000c1e1900 */
[----:B------:R-:W4:Y:S01]  /*0620*/  LDG.E R21, desc[UR8][R20.64] ;  /* 0x0000000814157981 */ /* 0x000f22000c1e1900 */
[----:B------:R-:W-:-:S13]  /*0630*/  ISETP.GE.AND P1, PT, R22, R7, PT ;  /* 0x000000071600720c */ /* 0x000fda0003f26270 */
[----:B0-----:R-:W-:-:S05]  /*0640*/  @!P1 IMAD.MOV.U32 R7, RZ, RZ, R22 ;  /* 0x000000ffff079224 */ /* 0x001fca00078e0016 */
[----:B------:R-:W-:Y:S01]  /*0650*/  ISETP.GE.AND P2, PT, R24, R7, PT ;  /* 0x000000071800720c */ /* 0x000fe20003f46270 */
[----:B-1----:R-:W-:Y:S01]  /*0660*/  VIADD R17, R0, 0x4 ;  /* 0x0000000400117836 */ /* 0x002fe20000000000 */
[----:B------:R-:W-:-:S03]  /*0670*/  LEA R27, R25, R27, 0x2 ;  /* 0x0000001b191b7211 */ /* 0x000fc600078e10ff */
[----:B------:R-:W-:Y:S01]  /*0680*/  IMAD.WIDE R16, R17, 0x4, R12 ;  /* 0x0000000411107825 */ /* 0x000fe200078e020c */
[----:B------:R-:W-:Y:S04]  /*0690*/  @!P1 STS [R6], R22 ;  /* 0x0000001606009388 */ /* 0x000fe80000000800 */
[----:B------:R-:W3:Y:S03]  /*06a0*/  LDG.E R14, desc[UR8][R16.64] ;  /* 0x00000008100e7981 */ /* 0x000ee6000c1e1900 */
[----:B------:R-:W-:Y:S01]  /*06b0*/  @!P2 IMAD.MOV.U32 R7, RZ, RZ, R24 ;  /* 0x000000ffff07a224 */ /* 0x000fe200078e0018 */
[----:B------:R-:W-:Y:S01]  /*06c0*/  @!P2 STS [R6], R24 ;  /* 0x000000180600a388 */ /* 0x000fe20000000800 */
[----:B--2---:R-:W-:-:S04]  /*06d0*/  IADD3 R26, PT, PT, R29, R26, RZ ;  /* 0x0000001a1d1a7210 */ /* 0x004fc80007ffe0ff */
[----:B------:R-:W-:Y:S02]  /*06e0*/  ISETP.GE.AND P3, PT, R26, R7, PT ;  /* 0x000000071a00720c */ /* 0x000fe40003f66270 */
[----:B----4-:R-:W-:Y:S01]  /*06f0*/  IADD3 R28, PT, PT, R28, R21, RZ ;  /* 0x000000151c1c7210 */ /* 0x010fe20007ffe0ff */
[----:B------:R-:W-:-:S05]  /*0700*/  IMAD.WIDE R20, R27, 0x4, R12 ;  /* 0x000000041b147825 */ /* 0x000fca00078e020c */
[----:B------:R-:W3:Y:S01]  /*0710*/  LDG.E R15, desc[UR8][R20.64] ;  /* 0x00000008140f7981 */ /* 0x000ee2000c1e1900 */
[----:B------:R-:W-:-:S04]  /*0720*/  IMAD.WIDE R18, R25, 0x4, R20 ;  /* 0x0000000419127825 */ /* 0x000fc800078e0214 */
[----:B------:R-:W-:Y:S01]  /*0730*/  @!P3 IMAD.MOV.U32 R7, RZ, RZ, R26 ;  /* 0x000000ffff07b224 */ /* 0x000fe200078e001a */
[----:B------:R0:W-:Y:S04]  /*0740*/  @!P3 STS [R6], R26 ;  /* 0x0000001a0600b388 */ /* 0x0001e80000000800 */
[----:B------:R-:W2:Y:S04]  /*0750*/  LDG.E R29, desc[UR8][R18.64] ;  /* 0x00000008121d7981 */ /* 0x000ea8000c1e1900 */
[----:B0-----:R-:W2:Y:S01]  /*0760*/  LDG.E R26, desc[UR8][R16.64+0x4] ;  /* 0x00000408101a7981 */ /* 0x001ea2000c1e1900 */
[----:B------:R-:W-:-:S13]  /*0770*/  ISETP.GE.AND P4, PT, R28, R7, PT ;  /* 0x000000071c00720c */ /* 0x000fda0003f86270 */
[----:B------:R0:W-:Y:S01]  /*0780*/  @!P4 STS [R6], R28 ;  /* 0x0000001c0600c388 */ /* 0x0001e20000000800 */
[----:B------:R-:W-:-:S03]  /*0790*/  @!P4 MOV R7, R28 ;  /* 0x0000001c0007c202 */ /* 0x000fc60000000f00 */
[----:B0-----:R-:W4:Y:S01]  /*07a0*/  LDG.E R28, desc[UR8][R16.64+0xc] ;  /* 0x00000c08101c7981 */ /* 0x001f22000c1e1900 */
[----:B---3--:R-:W-:Y:S02]  /*07b0*/  IMAD.IADD R22, R14, 0x1, R15 ;  /* 0x000000010e167824 */ /* 0x008fe400078e020f */
[----:B------:R-:W-:-:S04]  /*07c0*/  IMAD.WIDE R14, R25, 0x4, R18 ;  /* 0x00000004190e7825 */ /* 0x000fc800078e0212 */
[----:B------:R-:W-:-:S06]  /*07d0*/  IMAD.WIDE R20, R25, 0x4, R14 ;  /* 0x0000000419147825 */ /* 0x000fcc00078e020e */
[----:B------:R-:W4:Y:S01]  /*07e0*/  LDG.E R21, desc[UR8][R20.64] ;  /* 0x0000000814157981 */ /* 0x000f22000c1e1900 */
[----:B--2---:R-:W-:-:S03]  /*07f0*/  IADD3 R24, PT, PT, R26, R29, RZ ;  /* 0x0000001d1a187210 */ /* 0x004fc60007ffe0ff */
[----:B------:R-:W2:Y:S04]  /*0800*/  LDG.E R29, desc[UR8][R16.64+0x8] ;  /* 0x00000808101d7981 */ /* 0x000ea8000c1e1900 */
[----:B------:R0:W2:Y:S01]  /*0810*/  LDG.E R26, desc[UR8][R14.64] ;  /* 0x000000080e1a7981 */ /* 0x0000a2000c1e1900 */
[----:B------:R-:W-:-:S13]  /*0820*/  ISETP.GE.AND P1, PT, R22, R7, PT ;  /* 0x000000071600720c */ /* 0x000fda0003f26270 */
[----:B------:R-:W-:-:S05]  /*0830*/  @!P1 IMAD.MOV.U32 R7, RZ, RZ, R22 ;  /* 0x000000ffff079224 */ /* 0x000fca00078e0016 */
[----:B------:R-:W-:Y:S02]  /*0840*/  ISETP.GE.AND P2, PT, R24, R7, PT ;  /* 0x000000071800720c */ /* 0x000fe40003f46270 */
[----:B------:R-:W-:Y:S01]  /*0850*/  LEA R27, R25, R27, 0x2 ;  /* 0x0000001b191b7211 */ /* 0x000fe200078e10ff */
[----:B0-----:R-:W-:-:S10]  /*0860*/  VIADD R15, R0, 0x8 ;  /* 0x00000008000f7836 */ /* 0x001fd40000000000 */
[----:B------:R-:W-:Y:S02]  /*0870*/  @!P2 IMAD.MOV.U32 R7, RZ, RZ, R24 ;  /* 0x000000ffff07a224 */ /* 0x000fe400078e0018 */
[--C-:B------:R-:W-:Y:S01]  /*0880*/  IMAD.WIDE R14, R15, 0x4, R12.reuse ;  /* 0x000000040f0e7825 */ /* 0x100fe200078e020c */
[----:B------:R-:W-:Y:S04]  /*0890*/  @!P1 STS [R6], R22 ;  /* 0x0000001606009388 */ /* 0x000fe80000000800 */
[----:B------:R-:W3:Y:S04]  /*08a0*/  LDG.E R16, desc[UR8][R14.64] ;  /* 0x000000080e107981 */ /* 0x000ee8000c1e1900 */
[----:B------:R-:W-:Y:S01]  /*08b0*/  @!P2 STS [R6], R24 ;  /* 0x000000180600a388 */ /* 0x000fe20000000800 */
[----:B----4-:R-:W-:Y:S01]  /*08c0*/  IADD3 R28, PT, PT, R28, R21, RZ ;  /* 0x000000151c1c7210 */ /* 0x010fe20007ffe0ff */
[----:B------:R-:W-:-:S05]  /*08d0*/  IMAD.WIDE R20, R27, 0x4, R12 ;  /* 0x000000041b147825 */ /* 0x000fca00078e020c */
[----:B------:R-:W3:Y:S01]  /*08e0*/  LDG.E R17, desc[UR8][R20.64] ;  /* 0x0000000814117981 */ /* 0x000ee2000c1e1900 */
[----:B--2---:R-:W-:-:S04]  /*08f0*/  IADD3 R26, PT, PT, R29, R26, RZ ;  /* 0x0000001a1d1a7210 */ /* 0x004fc80007ffe0ff */
[----:B------:R-:W-:Y:S01]  /*0900*/  ISETP.GE.AND P3, PT, R26, R7, PT ;  /* 0x000000071a00720c */ /* 0x000fe20003f66270 */
[----:B------:R-:W-:-:S05]  /*0910*/  IMAD.WIDE R18, R25, 0x4, R20 ;  /* 0x0000000419127825 */ /* 0x000fca00078e0214 */
[----:B------:R-:W2:Y:S07]  /*0920*/  LDG.E R29, desc[UR8][R18.64] ;  /* 0x00000008121d7981 */ /* 0x000eae000c1e1900 */
[----:B------:R-:W-:Y:S01]  /*0930*/  @!P3 IMAD.MOV.U32 R7, RZ, RZ, R26 ;  /* 0x000000ffff07b224 */ /* 0x000fe200078e001a */
[----:B------:R0:W-:Y:S04]  /*0940*/  @!P3 STS [R6], R26 ;  /* 0x0000001a0600b388 */ /* 0x0001e80000000800 */
        /* <DEDUP_REMOVED lines=10> */
[----:B------:R0:W2:Y:S04]  /*09f0*/  LDG.E R29, desc[UR8][R14.64+0x8] ;  /* 0x000008080e1d7981 */ /* 0x0000a8000c1e1900 */
[----:B------:R1:W2:Y:S01]  /*0a00*/  LDG.E R26, desc[UR8][R16.64] ;  /* 0x00000008101a7981 */ /* 0x0002a2000c1e1900 */
[----:B------:R-:W-:-:S13]  /*0a10*/  ISETP.GE.AND P1, PT, R22, R7, PT ;  /* 0x000000071600720c */ /* 0x000fda0003f26270 */
[----:B------:R-:W-:-:S05]  /*0a20*/  @!P1 IMAD.MOV.U32 R7, RZ, RZ, R22 ;  /* 0x000000ffff079224 */ /* 0x000fca00078e0016 */
[----:B------:R-:W-:Y:S02]  /*0a30*/  ISETP.GE.AND P2, PT, R24, R7, PT ;  /* 0x000000071800720c */ /* 0x000fe40003f46270 */
[----:B------:R-:W-:Y:S01]  /*0a40*/  LEA R27, R25, R27, 0x2 ;  /* 0x0000001b191b7211 */ /* 0x000fe200078e10ff */
[----:B0-----:R-:W-:-:S10]  /*0a50*/  VIADD R15, R0, 0xc ;  /* 0x0000000c000f7836 */ /* 0x001fd40000000000 */
[----:B------:R-:W-:Y:S02]  /*0a60*/  @!P2 IMAD.MOV.U32 R7, RZ, RZ, R24 ;  /* 0x000000ffff07a224 */ /* 0x000fe400078e0018 */
[----:B-1----:R-:W-:-:S04]  /*0a70*/  IMAD.WIDE R16, R27, 0x4, R12 ;  /* 0x000000041b107825 */ /* 0x002fc800078e020c */
[----:B------:R-:W-:Y:S01]  /*0a80*/  IMAD.WIDE R14, R15, 0x4, R12 ;  /* 0x000000040f0e7825 */ /* 0x000fe200078e020c */
[----:B------:R-:W-:Y:S03]  /*0a90*/  @!P1 STS [R6], R22 ;  /* 0x0000001606009388 */ /* 0x000fe60000000800 */
[----:B------:R-:W-:Y:S01]  /*0aa0*/  IMAD.WIDE R18, R25, 0x4, R16 ;  /* 0x0000000419127825 */ /* 0x000fe200078e0210 */
[----:B------:R-:W3:Y:S04]  /*0ab0*/  LDG.E R20, desc[UR8][R14.64] ;  /* 0x000000080e147981 */ /* 0x000ee8000c1e1900 */
[----:B------:R-:W-:Y:S01]  /*0ac0*/  @!P2 STS [R6], R24 ;  /* 0x000000180600a388 */ /* 0x000fe20000000800 */
[----:B----4-:R-:W-:-:S03]  /*0ad0*/  IADD3 R28, PT, PT, R28, R21, RZ ;  /* 0x000000151c1c7210 */ /* 0x010fc60007ffe0ff */
[----:B------:R-:W3:Y:S01]  /*0ae0*/  LDG.E R21, desc[UR8][R16.64] ;  /* 0x0000000810157981 */ /* 0x000ee2000c1e1900 */
[----:B--2---:R-:W-:-:S03]  /*0af0*/  IADD3 R26, PT, PT, R29, R26, RZ ;  /* 0x0000001a1d1a7210 */ /* 0x004fc60007ffe0ff */
[----:B------:R-:W2:Y:S01]  /*0b00*/  LDG.E R29, desc[UR8][R18.64] ;  /* 0x00000008121d7981 */ /* 0x000ea2000c1e1900 */
[----:B------:R-:W-:-:S13]  /*0b10*/  ISETP.GE.AND P3, PT, R26, R7, PT ;  /* 0x000000071a00720c */ /* 0x000fda0003f66270 */
        /* <DEDUP_REMOVED lines=13> */
[----:B------:R-:W2:Y:S01]  /*0bf0*/  LDG.E R29, desc[UR8][R20.64] ;  /* 0x00000008141d7981 */ /* 0x000ea2000c1e1900 */
[----:B------:R-:W-:-:S13]  /*0c00*/  ISETP.GE.AND P1, PT, R22, R7, PT ;  /* 0x000000071600720c */ /* 0x000fda0003f26270 */
[----:B------:R-:W-:-:S05]  /*0c10*/  @!P1 IMAD.MOV.U32 R7, RZ, RZ, R22 ;  /* 0x000000ffff079224 */ /* 0x000fca00078e0016 */
[----:B------:R-:W-:-:S13]  /*0c20*/  ISETP.GE.AND P2, PT, R24, R7, PT ;  /* 0x000000071800720c */ /* 0x000fda0003f46270 */
[----:B------:R-:W-:Y:S01]  /*0c30*/  @!P2 IMAD.MOV.U32 R7, RZ, RZ, R24 ;  /* 0x000000ffff07a224 */ /* 0x000fe200078e0018 */
[----:B------:R0:W-:Y:S01]  /*0c40*/  @!P1 STS [R6], R22 ;  /* 0x0000001606009388 */ /* 0x0001e20000000800 */
[----:B------:R-:W-:-:S03]  /*0c50*/  IADD3 R4, PT, PT, R4, 0x10, RZ ;  /* 0x0000001004047810 */ /* 0x000fc60007ffe0ff */
[----:B------:R0:W-:Y:S01]  /*0c60*/  @!P2 STS [R6], R24 ;  /* 0x000000180600a388 */ /* 0x0001e20000000800 */
[----:B------:R-:W-:Y:S01]  /*0c70*/  ISETP.GE.AND P1, PT, R4, R23, PT ;  /* 0x000000170400720c */ /* 0x000fe20003f26270 */
[----:B------:R-:W-:Y:S01]  /*0c80*/  IMAD R27, R25, 0x4, R27 ;  /* 0x00000004191b7824 */ /* 0x000fe200078e021b */
[----:B------:R-:W-:Y:S01]  /*0c90*/  IADD3 R0, PT, PT, R0, 0x10, RZ ;  /* 0x0000001000007810 */ /* 0x000fe20007ffe0ff */
[----:B----4-:R-:W-:Y:S01]  /*0ca0*/  IMAD.IADD R18, R28, 0x1, R17 ;  /* 0x000000011c127824 */ /* 0x010fe200078e0211 */
[----:B--2---:R-:W-:-:S04]  /*0cb0*/  IADD3 R26, PT, PT, R26, R29, RZ ;  /* 0x0000001d1a1a7210 */ /* 0x004fc80007ffe0ff */
[----:B------:R-:W-:-:S13]  /*0cc0*/  ISETP.GE.AND P3, PT, R26, R7, PT ;  /* 0x000000071a00720c */ /* 0x000fda0003f66270 */
[----:B------:R-:W-:-:S04]  /*0cd0*/  @!P3 MOV R7, R26 ;  /* 0x0000001a0007b202 */ /* 0x000fc80000000f00 */
[----:B------:R-:W-:Y:S01]  /*0ce0*/  ISETP.GE.AND P4, PT, R18, R7, PT ;  /* 0x000000071200720c */ /* 0x000fe20003f86270 */
[----:B------:R0:W-:-:S12]  /*0cf0*/  @!P3 STS [R6], R26 ;  /* 0x0000001a0600b388 */ /* 0x0001d80000000800 */
[----:B------:R0:W-:Y:S01]  /*0d00*/  @!P4 STS [R6], R18 ;  /* 0x000000120600c388 */ /* 0x0001e20000000800 */
[----:B------:R-:W-:Y:S01]  /*0d10*/  @!P4 IMAD.MOV.U32 R7, RZ, RZ, R18 ;  /* 0x000000ffff07c224 */ /* 0x000fe200078e0012 */
[----:B------:R-:W-:Y:S06]  /*0d20*/  @!P1 BRA `(.L_x_5) ;  /* 0xfffffff800049947 */ /* 0x000fec000383ffff */
[----:B0-----:R-:W-:Y:S01]  /*0d30*/  MOV R22, R28 ;  /* 0x0000001c00167202 */ /* 0x001fe20000000f00 */
[----:B------:R-:W-:-:S07]  /*0d40*/  IMAD.MOV.U32 R21, RZ, RZ, R17 ;  /* 0x000000ffff157224 */ /* 0x000fce00078e0011 */
.L_x_4:
[----:B------:R-:W-:-:S04]  /*0d50*/  IADD3 R14, PT, PT, R5, -R4, RZ ;  /* 0x80000004050e7210 */ /* 0x000fc80007ffe0ff */
[----:B------:R-:W-:-:S13]  /*0d60*/  ISETP.GT.AND P1, PT, R14, 0x4, PT ;  /* 0x000000040e00780c */ /* 0x000fda0003f24270 */
[----:B------:R-:W-:Y:S05]  /*0d70*/  @!P1 BRA `(.L_x_6) ;  /* 0x0000000400049947 */ /* 0x000fea0003800000 */
[----:B------:R-:W-:-:S04]  /*0d80*/  IMAD.WIDE R18, R0, 0x4, R12 ;  /* 0x0000000400127825 */ /* 0x000fc800078e020c */
[----:B------:R-:W-:Y:S01]  /*0d90*/  IMAD.WIDE R20, R27, 0x4, R12 ;  /* 0x000000041b147825 */ /* 0x000fe200078e020c */
[----:B---3--:R-:W2:Y:S04]  /*0da0*/  LDG.E R24, desc[UR8][R18.64] ;  /* 0x0000000812187981 */ /* 0x008ea8000c1e1900 */
[----:B------:R1:W2:Y:S01]  /*0db0*/  LDG.E R29, desc[UR8][R20.64] ;  /* 0x00000008141d7981 */ /* 0x0002a2000c1e1900 */
[----:B------:R-:W-:-:S03]  /*0dc0*/  IMAD.WIDE R16, R25, 0x4, R20 ;  /* 0x0000000419107825 */ /* 0x000fc600078e0214 */
[----:B------:R-:W3:Y:S01]  /*0dd0*/  LDG.E R28, desc[UR8][R18.64+0x4] ;  /* 0x00000408121c7981 */ /* 0x000ee2000c1e1900 */
[----:B------:R-:W-:-:S03]  /*0de0*/  IMAD.WIDE R14, R25, 0x4, R16 ;  /* 0x00000004190e7825 */ /* 0x000fc600078e0210 */
[----:B------:R-:W3:Y:S01]  /*0df0*/  LDG.E R16, desc[UR8][R16.64] ;  /* 0x0000000810107981 */ /* 0x000ee2000c1e1900 */
[C---:B------:R-:W-:Y:S01]  /*0e00*/  LEA R27, R25.reuse, R27, 0x2 ;  /* 0x0000001b191b7211 */ /* 0x040fe200078e10ff */
[----:B------:R-:W-:Y:S02]  /*0e10*/  IMAD.WIDE R22, R25, 0x4, R14 ;  /* 0x0000000419167825 */ /* 0x000fe400078e020e */
[----:B------:R-:W4:Y:S02]  /*0e20*/  LDG.E R26, desc[UR8][R14.64] ;  /* 0x000000080e1a7981 */ /* 0x000f24000c1e1900 */
[----:B-1----:R-:W-:Y:S02]  /*0e30*/  IMAD.WIDE R20, R27, 0x4, R12 ;  /* 0x000000041b147825 */ /* 0x002fe400078e020c */
[----:B------:R-:W5:Y:S04]  /*0e40*/  LDG.E R23, desc[UR8][R22.64] ;  /* 0x0000000816177981 */ /* 0x000f68000c1e1900 */
[----:B------:R-:W4:Y:S04]  /*0e50*/  LDG.E R15, desc[UR8][R18.64+0x8] ;  /* 0x00000808120f7981 */ /* 0x000f28000c1e1900 */
[----:B------:R1:W5:Y:S02]  /*0e60*/  LDG.E R14, desc[UR8][R18.64+0xc] ;  /* 0x00000c08120e7981 */ /* 0x000364000c1e1900 */
[----:B-1----:R-:W-:-:S04]  /*0e70*/  IMAD.WIDE R18, R25, 0x4, R20 ;  /* 0x0000000419127825 */ /* 0x002fc800078e0214 */
[----:B--2---:R-:W-:-:S05]  /*0e80*/  IMAD.IADD R24, R24, 0x1, R29 ;  /* 0x0000000118187824 */ /* 0x004fca00078e021d */
[----:B------:R-:W-:Y:S01]  /*0e90*/  ISETP.GE.AND P0, PT, R24, R7, PT ;  /* 0x000000071800720c */ /* 0x000fe20003f06270 */
[----:B------:R-:W-:Y:S02]  /*0ea0*/  VIADD R29, R0, 0x4 ;  /* 0x00000004001d7836 */ /* 0x000fe40000000000 */
[----:B---3--:R-:W-:Y:S02]  /*0eb0*/  IMAD.IADD R28, R28, 0x1, R16 ;  /* 0x000000011c1c7824 */ /* 0x008fe400078e0210 */
[----:B------:R-:W-:-:S05]  /*0ec0*/  IMAD.WIDE R16, R29, 0x4, R12 ;  /* 0x000000041d107825 */ /* 0x000fca00078e020c */
[----:B------:R-:W2:Y:S03]  /*0ed0*/  LDG.E R0, desc[UR8][R16.64] ;  /* 0x0000000810007981 */ /* 0x000ea6000c1e1900 */
[----:B0-----:R-:W-:Y:S01]  /*0ee0*/  @!P0 MOV R7, R24 ;  /* 0x0000001800078202 */ /* 0x001fe20000000f00 */
[----:B------:R0:W-:Y:S04]  /*0ef0*/  @!P0 STS [R6], R24 ;  /* 0x0000001806008388 */ /* 0x0001e80000000800 */
[----:B------:R-:W3:Y:S04]  /*0f00*/  LDG.E R22, desc[UR8][R16.64+0x4] ;  /* 0x0000040810167981 */ /* 0x000ee8000c1e1900 */
[----:B0-----:R-:W2:Y:S04]  /*0f10*/  LDG.E R24, desc[UR8][R20.64] ;  /* 0x0000000814187981 */ /* 0x001ea8000c1e1900 */
[----:B------:R-:W3:Y:S01]  /*0f20*/  LDG.E R21, desc[UR8][R18.64] ;  /* 0x0000000812157981 */ /* 0x000ee2000c1e1900 */
[----:B----4-:R-:W-:Y:S01]  /*0f30*/  IADD3 R26, PT, PT, R15, R26, RZ ;  /* 0x0000001a0f1a7210 */ /* 0x010fe20007ffe0ff */
[----:B-----5:R-:W-:-:S02]  /*0f40*/  IMAD.IADD R23, R14, 0x1, R23 ;  /* 0x000000010e177824 */ /* 0x020fc400078e0217 */
[----:B------:R-:W-:-:S05]  /*0f50*/  IMAD.WIDE R14, R25, 0x4, R18 ;  /* 0x00000004190e7825 */ /* 0x000fca00078e0212 */
[----:B------:R-:W4:Y:S01]  /*0f60*/  LDG.E R19, desc[UR8][R14.64] ;  /* 0x000000080e137981 */ /* 0x000f22000c1e1900 */
[----:B------:R-:W-:-:S13]  /*0f70*/  ISETP.GE.AND P0, PT, R28, R7, PT ;  /* 0x000000071c00720c */ /* 0x000fda0003f06270 */
[----:B------:R-:W-:-:S04]  /*0f80*/  @!P0 MOV R7, R28 ;  /* 0x0000001c00078202 */ /* 0x000fc80000000f00 */
[----:B------:R-:W-:-:S13]  /*0f90*/  ISETP.GE.AND P2, PT, R26, R7, PT ;  /* 0x000000071a00720c */ /* 0x000fda0003f46270 */
[----:B------:R-:W-:Y:S01]  /*0fa0*/  @!P2 IMAD.MOV.U32 R7, RZ, RZ, R26 ;  /* 0x000000ffff07a224 */ /* 0x000fe200078e001a */
[----:B--2---:R-:W-:Y:S02]  /*0fb0*/  IADD3 R24, PT, PT, R0, R24, RZ ;  /* 0x0000001800187210 */ /* 0x004fe40007ffe0ff */
[----:B------:R-:W4:Y:S01]  /*0fc0*/  LDG.E R0, desc[UR8][R16.64+0x8] ;  /* 0x0000080810007981 */ /* 0x000f22000c1e1900 */
[----:B---3--:R-:W-:Y:S02]  /*0fd0*/  IMAD.IADD R18, R22, 0x1, R21 ;  /* 0x0000000116127824 */ /* 0x008fe400078e0215 */
[----:B------:R-:W-:Y:S01]  /*0fe0*/  IMAD.WIDE R20, R25, 0x4, R14 ;  /* 0x0000000419147825 */ /* 0x000fe200078e020e */
[----:B------:R-:W2:Y:S05]  /*0ff0*/  LDG.E R22, desc[UR8][R16.64+0xc] ;  /* 0x00000c0810167981 */ /* 0x000eaa000c1e1900 */
[----:B------:R-:W2:Y:S01]  /*1000*/  LDG.E R21, desc[UR8][R20.64] ;  /* 0x0000000814157981 */ /* 0x000ea2000c1e1900 */
[----:B------:R-:W-:-:S13]  /*1010*/  ISETP.GE.AND P3, PT, R23, R7, PT ;  /* 0x000000071700720c */ /* 0x000fda0003f66270 */
[----:B------:R-:W-:-:S04]  /*1020*/  @!P3 MOV R7, R23 ;  /* 0x000000170007b202 */ /* 0x000fc80000000f00 */
[----:B------:R-:W-:-:S13]  /*1030*/  ISETP.GE.AND P4, PT, R24, R7, PT ;  /* 0x000000071800720c */ /* 0x000fda0003f86270 */
[----:B------:R-:W-:-:S05]  /*1040*/  @!P4 IMAD.MOV.U32 R7, RZ, RZ, R24 ;  /* 0x000000ffff07c224 */ /* 0x000fca00078e0018 */
[----:B------:R-:W-:-:S13]  /*1050*/  ISETP.GE.AND P5, PT, R18, R7, PT ;  /* 0x000000071200720c */ /* 0x000fda0003fa6270 */
[----:B------:R-:W-:Y:S01]  /*1060*/  @!P5 IMAD.MOV.U32 R7, RZ, RZ, R18 ;  /* 0x000000ffff07d224 */ /* 0x000fe200078e0012 */
[----:B------:R1:W-:Y:S04]  /*1070*/  @!P0 STS [R6], R28 ;  /* 0x0000001c06008388 */ /* 0x0003e80000000800 */
[----:B------:R1:W-:Y:S04]  /*1080*/  @!P2 STS [R6], R26 ;  /* 0x0000001a0600a388 */ /* 0x0003e80000000800 */
[----:B------:R1:W-:Y:S04]  /*1090*/  @!P3 STS [R6], R23 ;  /* 0x000000170600b388 */ /* 0x0003e80000000800 */
[----:B------:R1:W-:Y:S04]  /*10a0*/  @!P4 STS [R6], R24 ;  /* 0x000000180600c388 */ /* 0x0003e80000000800 */
[----:B------:R1:W-:Y:S01]  /*10b0*/  @!P5 STS [R6], R18 ;  /* 0x000000120600d388 */ /* 0x0003e20000000800 */
[----:B------:R-:W-:Y:S01]  /*10c0*/  IADD3 R4, PT, PT, R4, 0x4, RZ ;  /* 0x0000000404047810 */ /* 0x000fe20007ffe0ff */
[----:B------:R-:W-:Y:S01]  /*10d0*/  IMAD R27, R25, 0x4, R27 ;  /* 0x00000004191b7824 */ /* 0x000fe200078e021b */
[----:B------:R-:W-:-:S02]  /*10e0*/  PLOP3.LUT P0, PT, PT, PT, PT, 0x8, 0x80 ;  /* 0x000000000080781c */ /* 0x000fc40003f0e170 */
[----:B------:R-:W-:Y:S02]  /*10f0*/  IADD3 R4, PT, PT, R4, 0x4, RZ ;  /* 0x0000000404047810 */ /* 0x000fe40007ffe0ff */
[----:B----4-:R-:W-:-:S04]  /*1100*/  IADD3 R19, PT, PT, R0, R19, RZ ;  /* 0x0000001300137210 */ /* 0x010fc80007ffe0ff */
[----:B------:R-:W-:Y:S02]  /*1110*/  ISETP.GE.AND P6, PT, R19, R7, PT ;  /* 0x000000071300720c */ /* 0x000fe40003fc6270 */
[----:B--2---:R-:W-:-:S11]  /*1120*/  IADD3 R14, PT, PT, R22, R21, RZ ;  /* 0x00000015160e7210 */ /* 0x004fd60007ffe0ff */
[----:B------:R-:W-:-:S05]  /*1130*/  @!P6 IMAD.MOV.U32 R7, RZ, RZ, R19 ;  /* 0x000000ffff07e224 */ /* 0x000fca00078e0013 */
[----:B------:R-:W-:Y:S01]  /*1140*/  ISETP.GE.AND P1, PT, R14, R7, PT ;  /* 0x000000070e00720c */ /* 0x000fe20003f26270 */
[----:B------:R1:W-:-:S12]  /*1150*/  @!P6 STS [R6], R19 ;  /* 0x000000130600e388 */ /* 0x0003d80000000800 */
[----:B------:R1:W-:Y:S01]  /*1160*/  @!P1 STS [R6], R14 ;  /* 0x0000000e06009388 */ /* 0x0003e20000000800 */
[----:B------:R-:W-:Y:S01]  /*1170*/  @!P1 IMAD.MOV.U32 R7, RZ, RZ, R14 ;  /* 0x000000ffff079224 */ /* 0x000fe200078e000e */
[----:B------:R-:W-:-:S07]  /*1180*/  IADD3 R0, PT, PT, R29, 0x4, RZ ;  /* 0x000000041d007810 */ /* 0x000fce0007ffe0ff */
.L_x_6:
[----:B------:R-:W-:-:S13]  /*1190*/  ISETP.LT.OR P0, PT, R4, R5, P0 ;  /* 0x000000050400720c */ /* 0x000fda0000701670 */
[----:B------:R-:W-:Y:S05]  /*11a0*/  @!P0 BRA `(.L_x_3) ;  /* 0x0000000000748947 */ /* 0x000fea0003800000 */
[----:B------:R-:W-:-:S04]  /*11b0*/  IMAD.WIDE R4, R0, 0x4, R12 ;  /* 0x0000000400047825 */ /* 0x000fc800078e020c */
[----:B------:R-:W-:Y:S01]  /*11c0*/  IMAD.WIDE R16, R27, 0x4, R12 ;  /* 0x000000041b107825 */ /* 0x000fe200078e020c */
[----:B------:R-:W2:Y:S04]  /*11d0*/  LDG.E R0, desc[UR8][R4.64] ;  /* 0x0000000804007981 */ /* 0x000ea8000c1e1900 */
[----:B-1----:R-:W2:Y:S01]  /*11e0*/  LDG.E R23, desc[UR8][R16.64] ;  /* 0x0000000810177981 */ /* 0x002ea2000c1e1900 */
[----:B------:R-:W-:-:S03]  /*11f0*/  IMAD.WIDE R18, R25, 0x4, R16 ;  /* 0x0000000419127825 */ /* 0x000fc600078e0210 */
[----:B------:R-:W4:Y:S04]  /*1200*/  LDG.E R20, desc[UR8][R4.64+0x4] ;  /* 0x0000040804147981 */ /* 0x000f28000c1e1900 */
[----:B------:R-:W4:Y:S01]  /*1210*/  LDG.E R27, desc[UR8][R18.64] ;  /* 0x00000008121b7981 */ /* 0x000f22000c1e1900 */
[----:B------:R-:W-:-:S03]  /*1220*/  IMAD.WIDE R12, R25, 0x4, R18 ;  /* 0x00000004190c7825 */ /* 0x000fc600078e0212 */
[----:B---3--:R-:W3:Y:S04]  /*1230*/  LDG.E R24, desc[UR8][R4.64+0x8] ;  /* 0x0000080804187981 */ /* 0x008ee8000c1e1900 */
[----:B------:R-:W3:Y:S01]  /*1240*/  LDG.E R29, desc[UR8][R12.64] ;  /* 0x000000080c1d7981 */ /* 0x000ee2000c1e1900 */
[----:B------:R-:W-:-:S03]  /*1250*/  IMAD.WIDE R14, R25, 0x4, R12 ;  /* 0x00000004190e7825 */ /* 0x000fc600078e020c */
[----:B------:R-:W5:Y:S04]  /*1260*/  LDG.E R22, desc[UR8][R4.64+0xc] ;  /* 0x00000c0804167981 */ /* 0x000f68000c1e1900 */
[----:B------:R-:W5:Y:S01]  /*1270*/  LDG.E R21, desc[UR8][R14.64] ;  /* 0x000000080e157981 */ /* 0x000f62000c1e1900 */
[----:B--2---:R-:W-:-:S05]  /*1280*/  IMAD.IADD R0, R0, 0x1, R23 ;  /* 0x0000000100007824 */ /* 0x004fca00078e0217 */
[----:B------:R-:W-:Y:S02]  /*1290*/  ISETP.GE.AND P0, PT, R0, R7, PT ;  /* 0x000000070000720c */ /* 0x000fe40003f06270 */
[----:B----4-:R-:W-:Y:S02]  /*12a0*/  IADD3 R20, PT, PT, R20, R27, RZ ;  /* 0x0000001b14147210 */ /* 0x010fe40007ffe0ff */
[----:B---3--:R-:W-:-:S09]  /*12b0*/  IADD3 R24, PT, PT, R24, R29, RZ ;  /* 0x0000001d18187210 */ /* 0x008fd20007ffe0ff */
[----:B0-----:R-:W-:Y:S01]  /*12c0*/  @!P0 IMAD.MOV.U32 R7, RZ, RZ, R0 ;  /* 0x000000ffff078224 */ /* 0x001fe200078e0000 */
[----:B------:R2:W-:Y:S04]  /*12d0*/  @!P0 STS [R6], R0 ;  /* 0x0000000006008388 */ /* 0x0005e80000000800 */
[----:B------:R-:W-:Y:S02]  /*12e0*/  ISETP.GE.AND P1, PT, R20, R7, PT ;  /* 0x000000071400720c */ /* 0x000fe40003f26270 */
[----:B-----5:R-:W-:-:S11]  /*12f0*/  IADD3 R12, PT, PT, R22, R21, RZ ;  /* 0x00000015160c7210 */ /* 0x020fd60007ffe0ff */
[----:B------:R-:W-:Y:S01]  /*1300*/  @!P1 IMAD.MOV.U32 R7, RZ, RZ, R20 ;  /* 0x000000ffff079224 */ /* 0x000fe200078e0014 */
[----:B------:R2:W-:Y:S04]  /*1310*/  @!P1 STS [R6], R20 ;  /* 0x0000001406009388 */ /* 0x0005e80000000800 */
[----:B------:R-:W-:-:S13]  /*1320*/  ISETP.GE.AND P2, PT, R24, R7, PT ;  /* 0x000000071800720c */ /* 0x000fda0003f46270 */
[----:B------:R-:W-:Y:S01]  /*1330*/  @!P2 IMAD.MOV.U32 R7, RZ, RZ, R24 ;  /* 0x000000ffff07a224 */ /* 0x000fe200078e0018 */
[----:B------:R2:W-:Y:S04]  /*1340*/  @!P2 STS [R6], R24 ;  /* 0x000000180600a388 */ /* 0x0005e80000000800 */
[----:B------:R-:W-:-:S13]  /*1350*/  ISETP.GE.AND P3, PT, R12, R7, PT ;  /* 0x000000070c00720c */ /* 0x000fda0003f66270 */
[----:B------:R2:W-:Y:S01]  /*1360*/  @!P3 STS [R6], R12 ;  /* 0x0000000c0600b388 */ /* 0x0005e20000000800 */
[----:B------:R-:W-:-:S07]  /*1370*/  @!P3 MOV R7, R12 ;  /* 0x0000000c0007b202 */ /* 0x000fce0000000f00 */
.L_x_3:
[----:B------:R4:W-:Y:S04]  /*1380*/  STS [R3], R22 ;  /* 0x0000001603007388 */ /* 0x0009e80000000800 */
[----:B------:R4:W-:Y:S02]  /*1390*/  STS [R2], R21 ;  /* 0x0000001502007388 */ /* 0x0009e40000000800 */
.L_x_0:
[----:B------:R-:W5:Y:S01]  /*13a0*/  S2UR UR6, SR_CgaCtaId ;  /* 0x00000000000679c3 */ /* 0x000f620000008800 */
[----:B------:R-:W0:Y:S01]  /*13b0*/  LDCU UR7, c[0x0][0x380] ;  /* 0x00007000ff0777ac */ /* 0x000e220008000800 */
[----:B------:R-:W-:Y:S01]  /*13c0*/  STG.E desc[UR8][R10.64], R7 ;  /* 0x000000070a007986 */ /* 0x000fe2000c101908 */
[----:B------:R-:W-:Y:S02]  /*13d0*/  UMOV UR4, 0x400 ;  /* 0x0000040000047882 */ /* 0x000fe40000000000 */
[----:B------:R-:W-:Y:S01]  /*13e0*/  UIADD3 UR4, UPT, UPT, UR4, 0x100, URZ ;  /* 0x0000010004047890 */ /* 0x000fe2000fffe0ff */
[----:B0-----:R-:W-:-:S04]  /*13f0*/  IMAD R9, R9, UR7, R9 ;  /* 0x0000000709097c24 */ /* 0x001fc8000f8e0209 */
[----:B------:R-:W-:Y:S01]  /*1400*/  IMAD.IADD R9, R9, 0x1, R8 ;  /* 0x0000000109097824 */ /* 0x000fe200078e0208 */
[----:B-----5:R-:W-:-:S06]  /*1410*/  ULEA UR4, UR6, UR4, 0x18 ;  /* 0x0000000406047291 */ /* 0x020fcc000f8ec0ff */
[----:B--2---:R-:W-:-:S05]  /*1420*/  LEA R0, R9, UR4, 0x2 ;  /* 0x0000000409007c11 */ /* 0x004fca000f8e10ff */
[----:B------:R-:W-:Y:S01]  /*1430*/  STS [R0], R7 ;  /* 0x0000000700007388 */ /* 0x000fe20000000800 */
[----:B------:R-:W-:Y:S05]  /*1440*/  EXIT ;  /* 0x000000000000794d */ /* 0x000fea0003800000 */
.L_x_7:
[----:B------:R-:W-:-:S00]  /*1450*/  BRA `(.L_x_7) ;  /* 0xfffffffc00fc7947 */ /* 0x000fc0000383ffff */
[----:B------:R-:W-:-:S00]  /*1460*/  NOP ;  /* 0x0000000000007918 */ /* 0x000fc00000000000 */
        /* <DEDUP_REMOVED lines=9> */
.L_x_26:


//--------------------- .text._Z6p2_caliiiiiPii   --------------------------
	.section	.text._Z6p2_caliiiiiPii,"ax",@progbits
	.align	128
        .global         _Z6p2_caliiiiiPii
        .type           _Z6p2_caliiiiiPii,@function
        .size           _Z6p2_caliiiiiPii,(.L_x_27 - _Z6p2_caliiiiiPii)
        .other          _Z6p2_caliiiiiPii,@"STO_CUDA_ENTRY STV_DEFAULT"
_Z6p2_caliiiiiPii:
.text._Z6p2_caliiiiiPii:
[----:B------:R-:W-:Y:S01]  /*0000*/  LDC R1, c[0x0][0x37c] ;  /* 0x0000df00ff017b82 */ /* 0x000fe20000000800 */
[----:B------:R-:W0:Y:S07]  /*0010*/  S2R R0, SR_TID.Y ;  /* 0x0000000000007919 */ /* 0x000e2e0000002200 */
[----:B------:R-:W1:Y:S01]  /*0020*/  S2UR UR4, SR_CTAID.Y ;  /* 0x00000000000479c3 */ /* 0x000e620000002600 */
[----:B------:R-:W1:Y:S01]  /*0030*/  LDCU.64 UR6, c[0x0][0x388] ;  /* 0x00007100ff0677ac */ /* 0x000e620008000a00 */
[----:B------:R-:W2:Y:S01]  /*0040*/  S2R R2, SR_TID.X ;  /* 0x0000000000027919 */ /* 0x000ea20000002100 */
[----:B------:R-:W3:Y:S05]  /*0050*/  LDCU UR8, c[0x0][0x380] ;  /* 0x00007000ff0877ac */ /* 0x000eea0008000800 */
[----:B------:R-:W4:Y:S08]  /*0060*/  S2UR UR5, SR_CTAID.X ;  /* 0x00000000000579c3 */ /* 0x000f300000002500 */
[----:B------:R-:W5:Y:S01]  /*0070*/  LDC R9, c[0x0][0x390] ;  /* 0x0000e400ff097b82 */ /* 0x000f620000000800 */
[----:B---3--:R-:W-:Y:S01]  /*0080*/  IMAD.U32 R21, RZ, RZ, UR8 ;  /* 0x00000008ff157e24 */ /* 0x008fe2000f8e00ff */
[----:B-1----:R-:W-:-:S06]  /*0090*/  UIADD3 UR4, UPT, UPT, UR4, UR6, URZ ;  /* 0x0000000604047290 */ /* 0x002fcc000fffe0ff */
[----:B0-----:R-:W-:Y:S01]  /*00a0*/  IMAD R3, R21, UR4, R0 ;  /* 0x0000000415037c24 */ /* 0x001fe2000f8e0200 */
[----:B----4-:R-:W-:-:S06]  /*00b0*/  UIADD3 UR5, UPT, UPT, UR5, UR7, URZ ;  /* 0x0000000705057290 */ /* 0x010fcc000fffe0ff */
[----:B--2---:R-:W-:-:S05]  /*00c0*/  IMAD R16, R21, UR5, R2 ;  /* 0x0000000515107c24 */ /* 0x004fca000f8e0202 */
[----:B------:R-:W-:-:S04]  /*00d0*/  VIMNMX R4, PT, PT, R3, R16, !PT ;  /* 0x0000001003047248 */ /* 0x000fc80007fe0100 */
[----:B-----5:R-:W-:-:S13]  /*00e0*/  ISETP.GE.AND P0, PT, R4, R9, PT ;  /* 0x000000090400720c */ /* 0x020fda0003f06270 */
[----:B------:R-:W-:Y:S05]  /*00f0*/  @P0 EXIT ;  /* 0x000000000000094d */ /* 0x000fea0003800000 */
[----:B------:R-:W0:Y:S01]  /*0100*/  LDC.64 R14, c[0x0][0x398] ;  /* 0x0000e600ff0e7b82 */ /* 0x000e220000000a00 */
[----:B------:R-:W1:Y:S01]  /*0110*/  LDCU.64 UR8, c[0x0][0x358] ;  /* 0x00006b00ff0877ac */ /* 0x000e620008000a00 */
[----:B------:R-:W-:-:S04]  /*0120*/  IMAD R3, R3, R9, RZ ;  /* 0x0000000903037224 */ /* 0x000fc800078e02ff */
[----:B------:R-:W-:Y:S02]  /*0130*/  IMAD.IADD R13, R16, 0x1, R3 ;  /* 0x00000001100d7824 */ /* 0x000fe400078e0203 */
[----:B------:R-:W2:Y:S08]  /*0140*/  S2UR UR7, SR_CgaCtaId ;  /* 0x00000000000779c3 */ /* 0x000eb00000008800 */
[----:B------:R-:W3:Y:S01]  /*0150*/  LDC R6, c[0x0][0x384] ;  /* 0x0000e100ff067b82 */ /* 0x000ee20000000800 */
[----:B0-----:R-:W-:-:S05]  /*0160*/  IMAD.WIDE R12, R13, 0x4, R14 ;  /* 0x000000040d0c7825 */ /* 0x001fca00078e020e */
[----:B-1----:R-:W4:Y:S01]  /*0170*/  LDG.E R7, desc[UR8][R12.64] ;  /* 0x000000080c077981 */ /* 0x002f22000c1e1900 */
[----:B------:R-:W-:Y:S01]  /*0180*/  UMOV UR4, 0x400 ;  /* 0x0000040000047882 */ /* 0x000fe20000000000 */
[----:B------:R-:W-:Y:S01]  /*0190*/  IMAD R5, R0, R21, RZ ;  /* 0x0000001500057224 */ /* 0x000fe200078e02ff */
[----:B------:R-:W-:-:S03]  /*01a0*/  UIADD3 UR6, UPT, UPT, UR4, 0x1100, URZ ;  /* 0x0000110004067890 */ /* 0x000fc6000fffe0ff */
[----:B------:R-:W-:Y:S01]  /*01b0*/  IMAD.IADD R4, R5, 0x1, R2 ;  /* 0x0000000105047824 */ /* 0x000fe200078e0202 */
[----:B--2---:R-:W-:Y:S01]  /*01c0*/  ULEA UR6, UR7, UR6, 0x18 ;  /* 0x0000000607067291 */ /* 0x004fe2000f8ec0ff */
[----:B---3--:R-:W-:-:S05]  /*01d0*/  IMAD R6, R21, R6, RZ ;  /* 0x0000000615067224 */ /* 0x008fca00078e02ff */
[----:B------:R-:W-:Y:S02]  /*01e0*/  LEA R4, R4, UR6, 0x2 ;  /* 0x0000000604047c11 */ /* 0x000fe4000f8e10ff */
[----:B------:R-:W-:-:S04]  /*01f0*/  ISETP.GE.AND P0, PT, R6, R9, PT ;  /* 0x000000090600720c */ /* 0x000fc80003f06270 */
[----:B------:R-:W-:Y:S01]  /*0200*/  ISETP.LT.OR P0, PT, R21, 0x1, P0 ;  /* 0x000000011500780c */ /* 0x000fe20000701670 */
[----:B----4-:R0:W-:-:S12]  /*0210*/  STS [R4], R7 ;  /* 0x0000000704007388 */ /* 0x0101d80000000800 */
[----:B------:R-:W-:Y:S05]  /*0220*/  @P0 BRA `(.L_x_8) ;  /* 0x0000000c00280947 */ /* 0x000fea0003800000 */
[----:B------:R-:W-:Y:S01]  /*0230*/  IMAD.MOV.U32 R18, RZ, RZ, R6 ;  /* 0x000000ffff127224 */ /* 0x000fe200078e0006 */
[----:B------:R-:W1:Y:S01]  /*0240*/  LDC R8, c[0x0][0x3a0] ;  /* 0x0000e800ff087b82 */ /* 0x000e620000000800 */
[----:B------:R-:W-:-:S03]  /*0250*/  ULEA UR4, UR7, UR4, 0x18 ;  /* 0x0000000407047291 */ /* 0x000fc6000f8ec0ff */
[C---:B------:R-:W-:Y:S02]  /*0260*/  VIADDMNMX R6, R18.reuse, R21, R9, PT ;  /* 0x0000001512067246 */ /* 0x040fe40003800109 */
[----:B------:R-:W-:-:S04]  /*0270*/  IADD3 R17, PT, PT, R18, 0x1, RZ ;  /* 0x0000000112117810 */ /* 0x000fc80007ffe0ff */
[----:B0-----:R-:W-:-:S05]  /*0280*/  VIMNMX R7, PT, PT, R6, R17, !PT ;  /* 0x0000001106077248 */ /* 0x001fca0007fe0100 */
[----:B------:R-:W-:-:S05]  /*0290*/  IMAD.IADD R7, R7, 0x1, -R18 ;  /* 0x0000000107077824 */ /* 0x000fca00078e0a12 */
[----:B------:R-:W-:-:S04]  /*02a0*/  LOP3.LUT R7, R7, 0x1, RZ, 0xc0, !PT ;  /* 0x0000000107077812 */ /* 0x000fc800078ec0ff */
[----:B------:R-:W-:Y:S02]  /*02b0*/  ISETP.NE.U32.AND P3, PT, R7, 0x1, PT ;  /* 0x000000010700780c */ /* 0x000fe40003f65070 */
[C---:B-1----:R-:W-:Y:S02]  /*02c0*/  ISETP.NE.AND P2, PT, R8.reuse, 0x1, PT ;  /* 0x000000010800780c */ /* 0x042fe40003f45270 */
[----:B------:R-:W-:Y:S02]  /*02d0*/  ISETP.NE.AND P0, PT, R8, 0x2, PT ;  /* 0x000000020800780c */ /* 0x000fe40003f05270 */
[----:B------:R-:W-:Y:S02]  /*02e0*/  LEA R7, R0, UR4, 0x2 ;  /* 0x0000000400077c11 */ /* 0x000fe4000f8e10ff */
[C---:B------:R-:W-:Y:S02]  /*02f0*/  LEA R8, R2.reuse, UR4, 0x2 ;  /* 0x0000000402087c11 */ /* 0x040fe4000f8e10ff */
[----:B------:R-:W-:-:S02]  /*0300*/  ISETP.EQ.AND P1, PT, R2, RZ, !P2 ;  /* 0x000000ff0200720c */ /* 0x000fc40005722270 */
[----:B------:R-:W-:Y:S01]  /*0310*/  ISETP.EQ.AND P0, PT, R0, RZ, !P0 ;  /* 0x000000ff0000720c */ /* 0x000fe20004702270 */
[----:B------:R-:W-:-:S12]  /*0320*/  @P3 BRA `(.L_x_9) ;  /* 0x0000000000783947 */ /* 0x000fd80003800000 */
[----:B------:R-:W-:Y:S02]  /*0330*/  @P1 IMAD.IADD R11, R3, 0x1, R18 ;  /* 0x00000001030b1824 */ /* 0x000fe400078e0212 */
[----:B------:R-:W-:Y:S02]  /*0340*/  @P0 IMAD R19, R18, R9, R16 ;  /* 0x0000000912130224 */ /* 0x000fe400078e0210 */
[----:B------:R-:W-:-:S04]  /*0350*/  @P1 IMAD.WIDE R10, R11, 0x4, R14 ;  /* 0x000000040b0a1825 */ /* 0x000fc800078e020e */
[----:B------:R-:W-:Y:S02]  /*0360*/  @P0 IMAD.WIDE R14, R19, 0x4, R14 ;  /* 0x00000004130e0825 */ /* 0x000fe400078e020e */
[----:B------:R-:W2:Y:S04]  /*0370*/  @P1 LDG.E R10, desc[UR8][R10.64] ;  /* 0x000000080a0a1981 */ /* 0x000ea8000c1e1900 */
[----:B------:R-:W3:Y:S01]  /*0380*/  @P0 LDG.E R15, desc[UR8][R14.64] ;  /* 0x000000080e0f0981 */ /* 0x000ee2000c1e1900 */
[----:B------:R-:W-:Y:S03]  /*0390*/  BSSY.RECONVERGENT B0, `(.L_x_10) ;  /* 0x0000015000007945 */ /* 0x000fe60003800200 */
[----:B--2---:R0:W-:Y:S04]  /*03a0*/  @P1 STS [R7], R10 ;  /* 0x0000000a07001388 */ /* 0x0041e80000000800 */
[----:B---3--:R0:W-:Y:S01]  /*03b0*/  @P0 STS [R8], R15 ;  /* 0x0000000f08000388 */ /* 0x0081e20000000800 */
[----:B------:R-:W-:Y:S06]  /*03c0*/  BAR.SYNC.DEFER_BLOCKING 0x0 ;  /* 0x0000000000007b1d */ /* 0x000fec0000010000 */
[----:B------:R-:W-:Y:S05]  /*03d0*/  @!P2 BRA `(.L_x_11) ;  /* 0x000000000024a947 */ /* 0x000fea0003800000 */
[----:B0-----:R-:W-:Y:S01]  /*03e0*/  LEA R10, R5, UR6, 0x2 ;  /* 0x00000006050a7c11 */ /* 0x001fe2000f8e10ff */
[----:B------:R-:W-:Y:S04]  /*03f0*/  LDS R11, [R8] ;  /* 0x00000000080b7984 */ /* 0x000fe80000000800 */
[----:B------:R-:W-:Y:S04]  /*0400*/  LDS R14, [R4] ;  /* 0x00000000040e7984 */ /* 0x000fe80000000800 */
[----:B------:R-:W0:Y:S02]  /*0410*/  LDS R10, [R10] ;  /* 0x000000000a0a7984 */ /* 0x000e240000000800 */
[----:B0-----:R-:W-:-:S05]  /*0420*/  IMAD.IADD R11, R10, 0x1, R11 ;  /* 0x000000010a0b7824 */ /* 0x001fca00078e020b */
[----:B------:R-:W-:-:S13]  /*0430*/  ISETP.GE.AND P2, PT, R11, R14, PT ;  /* 0x0000000e0b00720c */ /* 0x000fda0003f46270 */
[----:B------:R-:W-:Y:S05]  /*0440*/  @P2 BRA `(.L_x_12) ;  /* 0x0000000000242947 */ /* 0x000fea0003800000 */
[----:B------:R1:W-:Y:S01]  /*0450*/  STS [R4], R11 ;  /* 0x0000000b04007388 */ /* 0x0003e20000000800 */
[----:B------:R-:W-:Y:S05]  /*0460*/  BRA `(.L_x_12) ;  /* 0x00000000001c7947 */ /* 0x000fea0003800000 */
.L_x_11:
[----:B------:R-:W-:Y:S01]  /*0470*/  LEA R11, R2, UR6, 0x2 ;  /* 0x00000006020b7c11 */ /* 0x000fe2000f8e10ff */
[----:B0-----:R-:W-:Y:S04]  /*0480*/  LDS R10, [R7] ;  /* 0x00000000070a7984 */ /* 0x001fe80000000800 */
[----:B------:R-:W-:Y:S04]  /*0490*/  LDS R14, [R4] ;  /* 0x00000000040e7984 */ /* 0x000fe80000000800 */
[----:B------:R-:W0:Y:S02]  /*04a0*/  LDS R11, [R11] ;  /* 0x000000000b0b7984 */ /* 0x000e240000000800 */
[----:B0-----:R-:W-:-:S05]  /*04b0*/  IMAD.IADD R15, R10, 0x1, R11 ;  /* 0x000000010a0f7824 */ /* 0x001fca00078e020b */
[----:B------:R-:W-:-:S13]  /*04c0*/  ISETP.GE.AND P2, PT, R15, R14, PT ;  /* 0x0000000e0f00720c */ /* 0x000fda0003f46270 */
[----:B------:R0:W-:Y:S02]  /*04d0*/  @!P2 STS [R4], R15 ;  /* 0x0000000f0400a388 */ /* 0x0001e40000000800 */
.L_x_12:
[----:B------:R-:W-:Y:S05]  /*04e0*/  BSYNC.RECONVERGENT B0 ;  /* 0x0000000000007941 */ /* 0x000fea0003800200 */
.L_x_10:
[----:B------:R-:W-:Y:S01]  /*04f0*/  BAR.SYNC.DEFER_BLOCKING 0x0 ;  /* 0x0000000000007b1d */ /* 0x000fe20000010000 */
[----:B------:R-:W-:-:S07]  /*0500*/  MOV R18, R17 ;  /* 0x0000001100127202 */ /* 0x000fce0000000f00 */
.L_x_9:
[----:B------:R-:W-:-:S13]  /*0510*/  ISETP.GE.AND P2, PT, R17, R6, PT ;  /* 0x000000061100720c */ /* 0x000fda0003f46270 */
[----:B------:R-:W-:Y:S05]  /*0520*/  @P2 BRA `(.L_x_8) ;  /* 0x0000000800682947 */ /* 0x000fea0003800000 */
[CC--:B-1----:R-:W-:Y:S01]  /*0530*/  IMAD R11, R18.reuse, R9.reuse, R9 ;  /* 0x00000009120b7224 */ /* 0x0c2fe200078e0209 */
[----:B------:R-:W1:Y:S01]  /*0540*/  LDCU UR10, c[0x0][0x3a0] ;  /* 0x00007400ff0a77ac */ /* 0x000e620008000800 */
[----:B------:R-:W-:Y:S02]  /*0550*/  IMAD R10, R18, R9, R2 ;  /* 0x00000009120a7224 */ /* 0x000fe400078e0202 */
[----:B------:R-:W-:Y:S02]  /*0560*/  IMAD.IADD R9, R16, 0x1, R11 ;  /* 0x0000000110097824 */ /* 0x000fe400078e020b */
[----:B------:R-:W-:Y:S02]  /*0570*/  IMAD R10, R21, UR5, R10 ;  /* 0x00000005150a7c24 */ /* 0x000fe4000f8e020a */
[----:B------:R-:W-:Y:S02]  /*0580*/  VIADD R11, R18, 0x1 ;  /* 0x00000001120b7836 */ /* 0x000fe40000000000 */
[----:B------:R-:W-:-:S07]  /*0590*/  IMAD.IADD R19, R3, 0x1, R18 ;  /* 0x0000000103137824 */ /* 0x000fce00078e0212 */
.L_x_19:
[----:B0-----:R-:W2:Y:S08]  /*05a0*/  @P1 LDC.64 R16, c[0x0][0x398] ;  /* 0x0000e600ff101b82 */ /* 0x001eb00000000a00 */
[----:B0-----:R-:W0:Y:S01]  /*05b0*/  @P0 LDC.64 R14, c[0x0][0x398] ;  /* 0x0000e600ff0e0b82 */ /* 0x001e220000000a00 */
[----:B--2---:R-:W-:-:S06]  /*05c0*/  @P1 IMAD.WIDE R16, R19, 0x4, R16 ;  /* 0x0000000413101825 */ /* 0x004fcc00078e0210 */
[----:B------:R-:W2:Y:S01]  /*05d0*/  @P1 LDG.E R16, desc[UR8][R16.64] ;  /* 0x0000000810101981 */ /* 0x000ea2000c1e1900 */
[----:B0-----:R-:W-:-:S06]  /*05e0*/  @P0 IMAD.WIDE R14, R10, 0x4, R14 ;  /* 0x000000040a0e0825 */ /* 0x001fcc00078e020e */
[----:B------:R-:W3:Y:S01]  /*05f0*/  @P0 LDG.E R15, desc[UR8][R14.64] ;  /* 0x000000080e0f0981 */ /* 0x000ee2000c1e1900 */
[----:B-1----:R-:W-:Y:S01]  /*0600*/  UISETP.NE.AND UP0, UPT, UR10, 0x1, UPT ;  /* 0x000000010a00788c */ /* 0x002fe2000bf05270 */
[----:B------:R-:W-:Y:S01]  /*0610*/  BSSY.RECONVERGENT B0, `(.L_x_13) ;  /* 0x0000048000007945 */ /* 0x000fe20003800200 */
[----:B------:R-:W-:Y:S01]  /*0620*/  VIADD R18, R11, 0xffffffff ;  /* 0xffffffff0b127836 */ /* 0x000fe20000000000 */
[----:B--2---:R0:W-:Y:S04]  /*0630*/  @P1 STS [R7], R16 ;  /* 0x0000001007001388 */ /* 0x0041e80000000800 */
[----:B---3--:R0:W-:Y:S01]  /*0640*/  @P0 STS [R8], R15 ;  /* 0x0000000f08000388 */ /* 0x0081e20000000800 */
[----:B------:R-:W-:Y:S06]  /*0650*/  BAR.SYNC.DEFER_BLOCKING 0x0 ;  /* 0x0000000000007b1d */ /* 0x000fec0000010000 */
[----:B------:R-:W-:Y:S05]  /*0660*/  BRA.U UP0, `(.L_x_14) ;  /* 0x0000000100887547 */ /* 0x000fea000b800000 */
[----:B------:R-:W1:Y:S01]  /*0670*/  LDC R21, c[0x0][0x380] ;  /* 0x0000e000ff157b82 */ /* 0x000e620000000800 */
[----:B------:R-:W-:Y:S02]  /*0680*/  IABS R22, R18 ;  /* 0x0000001200167213 */ /* 0x000fe40000000000 */
[----:B------:R-:W-:Y:S02]  /*0690*/  ISETP.GE.AND P3, PT, R18, RZ, PT ;  /* 0x000000ff1200720c */ /* 0x000fe40003f66270 */
[----:B-1----:R-:W-:-:S04]  /*06a0*/  IABS R23, R21 ;  /* 0x0000001500177213 */ /* 0x002fc80000000000 */
[----:B0-----:R-:W0:Y:S08]  /*06b0*/  I2F.RP R16, R23 ;  /* 0x0000001700107306 */ /* 0x001e300000209400 */
[----:B0-----:R-:W0:Y:S02]  /*06c0*/  MUFU.RCP R16, R16 ;  /* 0x0000001000107308 */ /* 0x001e240000001000 */
[----:B0-----:R-:W-:-:S06]  /*06d0*/  IADD3 R14, PT, PT, R16, 0xffffffe, RZ ;  /* 0x0ffffffe100e7810 */ /* 0x001fcc0007ffe0ff */
[----:B------:R0:W1:Y:S02]  /*06e0*/  F2I.FTZ.U32.TRUNC.NTZ R15, R14 ;  /* 0x0000000e000f7305 */ /* 0x000064000021f000 */
[----:B0-----:R-:W-:Y:S02]  /*06f0*/  IMAD.MOV.U32 R14, RZ, RZ, RZ ;  /* 0x000000ffff0e7224 */ /* 0x001fe400078e00ff */
[----:B-1----:R-:W-:-:S04]  /*0700*/  IMAD R17, R15, R23, RZ ;  /* 0x000000170f117224 */ /* 0x002fc800078e02ff */
[----:B------:R-:W-:-:S04]  /*0710*/  IMAD.MOV R17, RZ, RZ, -R17 ;  /* 0x000000ffff117224 */ /* 0x000fc800078e0a11 */
[----:B------:R-:W-:Y:S02]  /*0720*/  IMAD.HI.U32 R20, R15, R17, R14 ;  /* 0x000000110f147227 */ /* 0x000fe400078e000e */
[----:B------:R-:W-:Y:S02]  /*0730*/  LDS R14, [R7] ;  /* 0x00000000070e7984 */ /* 0x000fe40000000800 */
[----:B------:R-:W-:-:S04]  /*0740*/  IMAD.MOV.U32 R17, RZ, RZ, R22 ;  /* 0x000000ffff117224 */ /* 0x000fc800078e0016 */
[----:B------:R-:W-:-:S04]  /*0750*/  IMAD.HI.U32 R15, R20, R17, RZ ;  /* 0x00000011140f7227 */ /* 0x000fc800078e00ff */
[----:B------:R-:W-:-:S04]  /*0760*/  IMAD.MOV R22, RZ, RZ, -R15 ;  /* 0x000000ffff167224 */ /* 0x000fc800078e0a0f */
[C---:B------:R-:W-:Y:S01]  /*0770*/  IMAD R16, R23.reuse, R22, R17 ;  /* 0x0000001617107224 */ /* 0x040fe200078e0211 */
[----:B------:R-:W-:Y:S01]  /*0780*/  LOP3.LUT R22, RZ, R21, RZ, 0x33, !PT ;  /* 0x00000015ff167212 */ /* 0x000fe200078e33ff */
[----:B------:R-:W-:Y:S03]  /*0790*/  LDS R17, [R4] ;  /* 0x0000000004117984 */ /* 0x000fe60000000800 */
[----:B------:R-:W-:-:S13]  /*07a0*/  ISETP.GT.U32.AND P2, PT, R23, R16, PT ;  /* 0x000000101700720c */ /* 0x000fda0003f44070 */
[----:B------:R-:W-:-:S04]  /*07b0*/  @!P2 IADD3 R16, PT, PT, R16, -R23, RZ ;  /* 0x800000171010a210 */ /* 0x000fc80007ffe0ff */
[----:B------:R-:W-:-:S13]  /*07c0*/  ISETP.GT.U32.AND P2, PT, R23, R16, PT ;  /* 0x000000101700720c */ /* 0x000fda0003f44070 */
[----:B------:R-:W-:Y:S01]  /*07d0*/  @!P2 IMAD.IADD R16, R16, 0x1, -R23 ;  /* 0x000000011010a824 */ /* 0x000fe200078e0a17 */
[----:B------:R-:W-:-:S03]  /*07e0*/  ISETP.NE.AND P2, PT, R21, RZ, PT ;  /* 0x000000ff1500720c */ /* 0x000fc60003f45270 */
[----:B------:R-:W-:-:S05]  /*07f0*/  @!P3 IMAD.MOV R16, RZ, RZ, -R16 ;  /* 0x000000ffff10b224 */ /* 0x000fca00078e0a10 */
[----:B------:R-:W-:-:S05]  /*0800*/  SEL R16, R22, R16, !P2 ;  /* 0x0000001016107207 */ /* 0x000fca0005000000 */
[----:B------:R-:W-:-:S05]  /*0810*/  IMAD R16, R16, R21, R2 ;  /* 0x0000001510107224 */ /* 0x000fca00078e0202 */
[----:B------:R-:W-:-:S05]  /*0820*/  LEA R16, R16, UR6, 0x2 ;  /* 0x0000000610107c11 */ /* 0x000fca000f8e10ff */
[----:B------:R-:W0:Y:S02]  /*0830*/  LDS R15, [R16] ;  /* 0x00000000100f7984 */ /* 0x000e240000000800 */
[----:B0-----:R-:W-:-:S05]  /*0840*/  IMAD.IADD R14, R14, 0x1, R15 ;  /* 0x000000010e0e7824 */ /* 0x001fca00078e020f */
[----:B------:R-:W-:-:S13]  /*0850*/  ISETP.GE.AND P3, PT, R14, R17, PT ;  /* 0x000000110e00720c */ /* 0x000fda0003f66270 */
[----:B------:R-:W-:Y:S05]  /*0860*/  @P3 BRA `(.L_x_15) ;  /* 0x0000000000883947 */ /* 0x000fea0003800000 */
[----:B------:R1:W-:Y:S01]  /*0870*/  STS [R4], R14 ;  /* 0x0000000e04007388 */ /* 0x0003e20000000800 */
[----:B------:R-:W-:Y:S05]  /*0880*/  BRA `(.L_x_15) ;  /* 0x0000000000807947 */ /* 0x000fea0003800000 */
.L_x_14:
[----:B------:R-:W1:Y:S01]  /*0890*/  LDC R21, c[0x0][0x380] ;  /* 0x0000e000ff157b82 */ /* 0x000e620000000800 */
[----:B------:R-:W-:Y:S02]  /*08a0*/  IABS R22, R18 ;  /* 0x0000001200167213 */ /* 0x000fe40000000000 */
[----:B------:R-:W-:Y:S02]  /*08b0*/  ISETP.GE.AND P3, PT, R18, RZ, PT ;  /* 0x000000ff1200720c */ /* 0x000fe40003f66270 */
[----:B-1----:R-:W-:-:S04]  /*08c0*/  IABS R23, R21 ;  /* 0x0000001500177213 */ /* 0x002fc80000000000 */
[----:B0-----:R-:W0:Y:S08]  /*08d0*/  I2F.RP R16, R23 ;  /* 0x0000001700107306 */ /* 0x001e300000209400 */
[----:B0-----:R-:W0:Y:S02]  /*08e0*/  MUFU.RCP R16, R16 ;  /* 0x0000001000107308 */ /* 0x001e240000001000 */
[----:B0-----:R-:W-:-:S02]  /*08f0*/  IADD3 R14, PT, PT, R16, 0xffffffe, RZ ;  /* 0x0ffffffe100e7810 */ /* 0x001fc40007ffe0ff */
[----:B------:R-:W-:Y:S04]  /*0900*/  LDS R16, [R4] ;  /* 0x0000000004107984 */ /* 0x000fe80000000800 */
[----:B------:R0:W1:Y:S02]  /*0910*/  F2I.FTZ.U32.TRUNC.NTZ R15, R14 ;  /* 0x0000000e000f7305 */ /* 0x000064000021f000 */
[----:B0-----:R-:W-:Y:S02]  /*0920*/  IMAD.MOV.U32 R14, RZ, RZ, RZ ;  /* 0x000000ffff0e7224 */ /* 0x001fe400078e00ff */
[----:B-1----:R-:W-:-:S04]  /*0930*/  IMAD R17, R15, R23, RZ ;  /* 0x000000170f117224 */ /* 0x002fc800078e02ff */
[----:B------:R-:W-:-:S04]  /*0940*/  IMAD.MOV R17, RZ, RZ, -R17 ;  /* 0x000000ffff117224 */ /* 0x000fc800078e0a11 */
[----:B------:R-:W-:-:S04]  /*0950*/  IMAD.HI.U32 R20, R15, R17, R14 ;  /* 0x000000110f147227 */ /* 0x000fc800078e000e */
[----:B------:R-:W-:-:S04]  /*0960*/  IMAD.MOV.U32 R15, RZ, RZ, R22 ;  /* 0x000000ffff0f7224 */ /* 0x000fc800078e0016 */
[----:B------:R-:W-:-:S05]  /*0970*/  IMAD.HI.U32 R17, R20, R15, RZ ;  /* 0x0000000f14117227 */ /* 0x000fca00078e00ff */
[----:B------:R-:W-:-:S05]  /*0980*/  IADD3 R22, PT, PT, -R17, RZ, RZ ;  /* 0x000000ff11167210 */ /* 0x000fca0007ffe1ff */
[----:B------:R-:W-:Y:S01]  /*0990*/  IMAD R15, R23, R22, R15 ;  /* 0x00000016170f7224 */ /* 0x000fe200078e020f */
[----:B------:R-:W-:-:S04]  /*09a0*/  LOP3.LUT R22, RZ, R21, RZ, 0x33, !PT ;  /* 0x00000015ff167212 */ /* 0x000fc800078e33ff */
[----:B------:R-:W-:-:S13]  /*09b0*/  ISETP.GT.U32.AND P2, PT, R23, R15, PT ;  /* 0x0000000f1700720c */ /* 0x000fda0003f44070 */
[----:B------:R-:W-:-:S05]  /*09c0*/  @!P2 IMAD.IADD R15, R15, 0x1, -R23 ;  /* 0x000000010f0fa824 */ /* 0x000fca00078e0a17 */
[----:B------:R-:W-:-:S13]  /*09d0*/  ISETP.GT.U32.AND P2, PT, R23, R15, PT ;  /* 0x0000000f1700720c */ /* 0x000fda0003f44070 */
[----:B------:R-:W-:Y:S01]  /*09e0*/  @!P2 IMAD.IADD R15, R15, 0x1, -R23 ;  /* 0x000000010f0fa824 */ /* 0x000fe200078e0a17 */
[----:B------:R-:W-:-:S03]  /*09f0*/  ISETP.NE.AND P2, PT, R21, RZ, PT ;  /* 0x000000ff1500720c */ /* 0x000fc60003f45270 */
[----:B------:R-:W-:-:S05]  /*0a00*/  @!P3 IMAD.MOV R15, RZ, RZ, -R15 ;  /* 0x000000ffff0fb224 */ /* 0x000fca00078e0a0f */
[----:B------:R-:W-:Y:S02]  /*0a10*/  SEL R14, R22, R15, !P2 ;  /* 0x0000000f160e7207 */ /* 0x000fe40005000000 */
[----:B------:R-:W-:Y:S02]  /*0a20*/  LDS R15, [R8] ;  /* 0x00000000080f7984 */ /* 0x000fe40000000800 */
[----:B------:R-:W-:-:S04]  /*0a30*/  IADD3 R14, PT, PT, R5, R14, RZ ;  /* 0x0000000e050e7210 */ /* 0x000fc80007ffe0ff */
[----:B------:R-:W-:-:S06]  /*0a40*/  LEA R14, R14, UR6, 0x2 ;  /* 0x000000060e0e7c11 */ /* 0x000fcc000f8e10ff */
[----:B------:R-:W0:Y:S02]  /*0a50*/  LDS R14, [R14] ;  /* 0x000000000e0e7984 */ /* 0x000e240000000800 */
[----:B0-----:R-:W-:-:S05]  /*0a60*/  IMAD.IADD R15, R14, 0x1, R15 ;  /* 0x000000010e0f7824 */ /* 0x001fca00078e020f */
[----:B------:R-:W-:-:S13]  /*0a70*/  ISETP.GE.AND P3, PT, R15, R16, PT ;  /* 0x000000100f00720c */ /* 0x000fda0003f66270 */
[----:B------:R0:W-:Y:S02]  /*0a80*/  @!P3 STS [R4], R15 ;  /* 0x0000000f0400b388 */ /* 0x0001e40000000800 */
.L_x_15:
[----:B------:R-:W-:Y:S05]  /*0a90*/  BSYNC.RECONVERGENT B0 ;  /* 0x0000000000007941 */ /* 0x000fea0003800200 */
.L_x_13:
[----:B01----:R-:W0:Y:S01]  /*0aa0*/  @P1 LDC.64 R14, c[0x0][0x398] ;  /* 0x0000e600ff0e1b82 */ /* 0x003e220000000a00 */
[----:B------:R-:W-:-:S07]  /*0ab0*/  @P1 SHF.R.S32.HI R24, RZ, 0x1f, R18 ;  /* 0x0000001fff181819 */ /* 0x000fce0000011412 */
[----:B------:R-:W-:Y:S01]  /*0ac0*/  BAR.SYNC.DEFER_BLOCKING 0x0 ;  /* 0x0000000000007b1d */ /* 0x000fe20000010000 */
[----:B------:R-:W-:-:S04]  /*0ad0*/  @P1 IADD3 R18, P3, PT, R3, R18, RZ ;  /* 0x0000001203121210 */ /* 0x000fc80007f7e0ff */
[----:B------:R-:W-:-:S03]  /*0ae0*/  @P1 LEA.HI.X.SX32 R24, R3, R24, 0x1, P3 ;  /* 0x0000001803181211 */ /* 0x000fc600018f0eff */
[----:B------:R-:W1:Y:S01]  /*0af0*/  @P0 LDC.64 R16, c[0x0][0x398] ;  /* 0x0000e600ff100b82 */ /* 0x000e620000000a00 */
[----:B0-----:R-:W-:-:S04]  /*0b00*/  @P1 LEA R14, P3, R18, R14, 0x2 ;  /* 0x0000000e120e1211 */ /* 0x001fc800078610ff */
[----:B------:R-:W-:Y:S01]  /*0b10*/  @P1 LEA.HI.X R15, R18, R15, R24, 0x2, P3 ;  /* 0x0000000f120f1211 */ /* 0x000fe200018f1418 */
[----:B-1----:R-:W-:-:S04]  /*0b20*/  @P0 IMAD.WIDE R16, R9, 0x4, R16 ;  /* 0x0000000409100825 */ /* 0x002fc800078e0210 */
[----:B------:R-:W2:Y:S04]  /*0b30*/  @P1 LDG.E R14, desc[UR8][R14.64+0x4] ;  /* 0x000004080e0e1981 */ /* 0x000ea8000c1e1900 */
[----:B------:R-:W3:Y:S01]  /*0b40*/  @P0 LDG.E R17, desc[UR8][R16.64] ;  /* 0x0000000810110981 */ /* 0x000ee2000c1e1900 */
[----:B------:R-:W-:Y:S01]  /*0b50*/  UISETP.NE.AND UP0, UPT, UR10, 0x1, UPT ;  /* 0x000000010a00788c */ /* 0x000fe2000bf05270 */
[----:B------:R-:W-:Y:S02]  /*0b60*/  BSSY.RECONVERGENT B0, `(.L_x_16) ;  /* 0x000002d000007945 */ /* 0x000fe40003800200 */
[----:B--2---:R0:W-:Y:S04]  /*0b70*/  @P1 STS [R7], R14 ;  /* 0x0000000e07001388 */ /* 0x0041e80000000800 */
[----:B---3--:R0:W-:Y:S01]  /*0b80*/  @P0 STS [R8], R17 ;  /* 0x0000001108000388 */ /* 0x0081e20000000800 */
[----:B------:R-:W-:Y:S06]  /*0b90*/  BAR.SYNC.DEFER_BLOCKING 0x0 ;  /* 0x0000000000007b1d */ /* 0x000fec0000010000 */
[----:B------:R-:W-:Y:S05]  /*0ba0*/  BRA.U !UP0, `(.L_x_17) ;  /* 0x0000000108547547 */ /* 0x000fea000b800000 */
[----:B0-----:R-:W-:Y:S01]  /*0bb0*/  IABS R14, R11 ;  /* 0x0000000b000e7213 */ /* 0x001fe20000000000 */
[----:B------:R-:W-:Y:S01]  /*0bc0*/  LDS R15, [R8] ;  /* 0x00000000080f7984 */ /* 0x000fe20000000800 */
[----:B------:R-:W-:-:S03]  /*0bd0*/  ISETP.GE.AND P4, PT, R11, RZ, PT ;  /* 0x000000ff0b00720c */ /* 0x000fc60003f86270 */
[----:B------:R-:W-:Y:S01]  /*0be0*/  IMAD.HI.U32 R20, R20, R14, RZ ;  /* 0x0000000e14147227 */ /* 0x000fe200078e00ff */
[----:B------:R-:W-:Y:S03]  /*0bf0*/  LDS R16, [R4] ;  /* 0x0000000004107984 */ /* 0x000fe60000000800 */
[----:B------:R-:W-:-:S04]  /*0c00*/  IMAD.MOV R20, RZ, RZ, -R20 ;  /* 0x000000ffff147224 */ /* 0x000fc800078e0a14 */
[----:B------:R-:W-:-:S05]  /*0c10*/  IMAD R14, R23, R20, R14 ;  /* 0x00000014170e7224 */ /* 0x000fca00078e020e */
[----:B------:R-:W-:-:S13]  /*0c20*/  ISETP.GT.U32.AND P3, PT, R23, R14, PT ;  /* 0x0000000e1700720c */ /* 0x000fda0003f64070 */
[----:B------:R-:W-:-:S05]  /*0c30*/  @!P3 IMAD.IADD R14, R14, 0x1, -R23 ;  /* 0x000000010e0eb824 */ /* 0x000fca00078e0a17 */
[----:B------:R-:W-:-:S13]  /*0c40*/  ISETP.GT.U32.AND P3, PT, R23, R14, PT ;  /* 0x0000000e1700720c */ /* 0x000fda0003f64070 */
[----:B------:R-:W-:-:S05]  /*0c50*/  @!P3 IADD3 R14, PT, PT, R14, -R23, RZ ;  /* 0x800000170e0eb210 */ /* 0x000fca0007ffe0ff */
[----:B------:R-:W-:-:S05]  /*0c60*/  @!P4 IMAD.MOV R14, RZ, RZ, -R14 ;  /* 0x000000ffff0ec224 */ /* 0x000fca00078e0a0e */
[----:B------:R-:W-:-:S05]  /*0c70*/  SEL R14, R22, R14, !P2 ;  /* 0x0000000e160e7207 */ /* 0x000fca0005000000 */
[----:B------:R-:W-:-:S05]  /*0c80*/  IMAD.IADD R14, R5, 0x1, R14 ;  /* 0x00000001050e7824 */ /* 0x000fca00078e020e */
[----:B------:R-:W-:-:S06]  /*0c90*/  LEA R14, R14, UR6, 0x2 ;  /* 0x000000060e0e7c11 */ /* 0x000fcc000f8e10ff */
[----:B------:R-:W0:Y:S02]  /*0ca0*/  LDS R14, [R14] ;  /* 0x000000000e0e7984 */ /* 0x000e240000000800 */
[----:B0-----:R-:W-:-:S05]  /*0cb0*/  IMAD.IADD R15, R14, 0x1, R15 ;  /* 0x000000010e0f7824 */ /* 0x001fca00078e020f */
[----:B------:R-:W-:-:S13]  /*0cc0*/  ISETP.GE.AND P2, PT, R15, R16, PT ;  /* 0x000000100f00720c */ /* 0x000fda0003f46270 */
[----:B------:R-:W-:Y:S05]  /*0cd0*/  @P2 BRA `(.L_x_18) ;  /* 0x0000000000542947 */ /* 0x000fea0003800000 */
[----:B------:R1:W-:Y:S01]  /*0ce0*/  STS [R4], R15 ;  /* 0x0000000f04007388 */ /* 0x0003e20000000800 */
[----:B------:R-:W-:Y:S05]  /*0cf0*/  BRA `(.L_x_18) ;  /* 0x00000000004c7947 */ /* 0x000fea0003800000 */
.L_x_17:
[----:B0-----:R-:W-:Y:S01]  /*0d00*/  IABS R14, R11 ;  /* 0x0000000b000e7213 */ /* 0x001fe20000000000 */
[----:B------:R-:W-:Y:S01]  /*0d10*/  LDS R16, [R4] ;  /* 0x0000000004107984 */ /* 0x000fe20000000800 */
[----:B------:R-:W-:-:S03]  /*0d20*/  ISETP.GE.AND P4, PT, R11, RZ, PT ;  /* 0x000000ff0b00720c */ /* 0x000fc60003f86270 */
[----:B------:R-:W-:-:S05]  /*0d30*/  IMAD.HI.U32 R20, R20, R14, RZ ;  /* 0x0000000e14147227 */ /* 0x000fca00078e00ff */
[----:B------:R-:W-:-:S05]  /*0d40*/  IADD3 R20, PT, PT, -R20, RZ, RZ ;  /* 0x000000ff14147210 */ /* 0x000fca0007ffe1ff */
[C---:B------:R-:W-:Y:S02]  /*0d50*/  IMAD R15, R23.reuse, R20, R14 ;  /* 0x00000014170f7224 */ /* 0x040fe400078e020e */
[----:B------:R-:W-:Y:S03]  /*0d60*/  LDS R14, [R7] ;  /* 0x00000000070e7984 */ /* 0x000fe60000000800 */
[----:B------:R-:W-:-:S13]  /*0d70*/  ISETP.GT.U32.AND P3, PT, R23, R15, PT ;  /* 0x0000000f1700720c */ /* 0x000fda0003f64070 */
[----:B------:R-:W-:-:S05]  /*0d80*/  @!P3 IMAD.IADD R15, R15, 0x1, -R23 ;  /* 0x000000010f0fb824 */ /* 0x000fca00078e0a17 */
[----:B------:R-:W-:-:S13]  /*0d90*/  ISETP.GT.U32.AND P3, PT, R23, R15, PT ;  /* 0x0000000f1700720c */ /* 0x000fda0003f64070 */
[----:B------:R-:W-:-:S04]  /*0da0*/  @!P3 IMAD.IADD R15, R15, 0x1, -R23 ;  /* 0x000000010f0fb824 */ /* 0x000fc800078e0a17 */
[----:B------:R-:W-:-:S05]  /*0db0*/  @!P4 IMAD.MOV R15, RZ, RZ, -R15 ;  /* 0x000000ffff0fc224 */ /* 0x000fca00078e0a0f */
[----:B------:R-:W-:-:S05]  /*0dc0*/  SEL R15, R22, R15, !P2 ;  /* 0x0000000f160f7207 */ /* 0x000fca0005000000 */
[----:B------:R-:W-:-:S05]  /*0dd0*/  IMAD R15, R15, R21, R2 ;  /* 0x000000150f0f7224 */ /* 0x000fca00078e0202 */
[----:B------:R-:W-:-:S06]  /*0de0*/  LEA R15, R15, UR6, 0x2 ;  /* 0x000000060f0f7c11 */ /* 0x000fcc000f8e10ff */
[----:B------:R-:W0:Y:S02]  /*0df0*/  LDS R15, [R15] ;  /* 0x000000000f0f7984 */ /* 0x000e240000000800 */
[----:B0-----:R-:W-:-:S04]  /*0e00*/  IADD3 R17, PT, PT, R14, R15, RZ ;  /* 0x0000000f0e117210 */ /* 0x001fc80007ffe0ff */
[----:B------:R-:W-:-:S13]  /*0e10*/  ISETP.GE.AND P2, PT, R17, R16, PT ;  /* 0x000000101100720c */ /* 0x000fda0003f46270 */
[----:B------:R0:W-:Y:S02]  /*0e20*/  @!P2 STS [R4], R17 ;  /* 0x000000110400a388 */ /* 0x0001e40000000800 */
.L_x_18:
[----:B------:R-:W-:Y:S05]  /*0e30*/  BSYNC.RECONVERGENT B0 ;  /* 0x0000000000007941 */ /* 0x000fea0003800200 */
.L_x_16:
[----:B------:R-:W2:Y:S01]  /*0e40*/  LDC R14, c[0x0][0x390] ;  /* 0x0000e400ff0e7b82 */ /* 0x000ea20000000800 */
[C---:B-1----:R-:W-:Y:S02]  /*0e50*/  VIADD R15, R11.reuse, 0x1 ;  /* 0x000000010b0f7836 */ /* 0x042fe40000000000 */
[----:B------:R-:W-:Y:S02]  /*0e60*/  VIADD R11, R11, 0x2 ;  /* 0x000000020b0b7836 */ /* 0x000fe40000000000 */
[----:B------:R-:W-:-:S03]  /*0e70*/  VIADD R19, R19, 0x2 ;  /* 0x0000000213137836 */ /* 0x000fc60000000000 */
[----:B------:R-:W-:Y:S01]  /*0e80*/  BAR.SYNC.DEFER_BLOCKING 0x0 ;  /* 0x0000000000007b1d */ /* 0x000fe20000010000 */
[----:B------:R-:W-:Y:S01]  /*0e90*/  ISETP.GE.AND P2, PT, R15, R6, PT ;  /* 0x000000060f00720c */ /* 0x000fe20003f46270 */
[C---:B--2---:R-:W-:Y:S01]  /*0ea0*/  IMAD R9, R14.reuse, 0x2, R9 ;  /* 0x000000020e097824 */ /* 0x044fe200078e0209 */
[----:B------:R-:W-:-:S11]  /*0eb0*/  LEA R10, R14, R10, 0x1 ;  /* 0x0000000a0e0a7211 */ /* 0x000fd600078e08ff */
[----:B------:R-:W-:Y:S05]  /*0ec0*/  @!P2 BRA `(.L_x_19) ;  /* 0xfffffff400b4a947 */ /* 0x000fea000383ffff */
.L_x_8:
[----:B------:R-:W2:Y:S01]  /*0ed0*/  LDS R3, [R4] ;  /* 0x0000000004037984 */ /* 0x000ea20000000800 */
[----:B------:R-:W3:Y:S01]  /*0ee0*/  S2UR UR7, SR_CgaCtaId ;  /* 0x00000000000779c3 */ /* 0x000ee20000008800 */
[----:B------:R-:W-:Y:S01]  /*0ef0*/  UMOV UR4, 0x400 ;  /* 0x0000040000047882 */ /* 0x000fe20000000000 */
[----:B------:R-:W-:Y:S01]  /*0f00*/  IMAD R21, R2, R21, R2 ;  /* 0x0000001502157224 */ /* 0x000fe200078e0202 */
[----:B------:R-:W-:-:S03]  /*0f10*/  UIADD3 UR4, UPT, UPT, UR4, 0x80, URZ ;  /* 0x0000008004047890 */ /* 0x000fc6000fffe0ff */
[----:B------:R-:W-:Y:S01]  /*0f20*/  IMAD.IADD R21, R21, 0x1, R0 ;  /* 0x0000000115157824 */ /* 0x000fe200078e0200 */
[----:B---3--:R-:W-:-:S06]  /*0f30*/  ULEA UR4, UR7, UR4, 0x18 ;  /* 0x0000000407047291 */ /* 0x008fcc000f8ec0ff */
[----:B------:R-:W-:Y:S01]  /*0f40*/  LEA R0, R21, UR4, 0x2 ;  /* 0x0000000415007c11 */ /* 0x000fe2000f8e10ff */
[----:B--2---:R-:W-:Y:S04]  /*0f50*/  STG.E desc[UR8][R12.64], R3 ;  /* 0x000000030c007986 */ /* 0x004fe8000c101908 */
[----:B------:R-:W-:Y:S01]  /*0f60*/  STS [R0], R3 ;  /* 0x0000000300007388 */ /* 0x000fe20000000800 */
[----:B------:R-:W-:Y:S05]  /*0f70*/  EXIT ;  /* 0x000000000000794d */ /* 0x000fea0003800000 */
.L_x_20:
        /* <DEDUP_REMOVED lines=16> */
.L_x_27:


//--------------------- .text._Z6p1_caliiiiiPi    --------------------------
	.section	.text._Z6p1_caliiiiiPi,"ax",@progbits
	.align	128
        .global         _Z6p1_caliiiiiPi
        .type           _Z6p1_caliiiiiPi,@function
        .size           _Z6p1_caliiiiiPi,(.L_x_28 - _Z6p1_caliiiiiPi)
        .other          _Z6p1_caliiiiiPi,@"STO_CUDA_ENTRY STV_DEFAULT"
_Z6p1_caliiiiiPi:
.text._Z6p1_caliiiiiPi:
[----:B------:R-:W-:Y:S01]  /*0000*/  LDC R1, c[0x0][0x37c] ;  /* 0x0000df00ff017b82 */ /* 0x000fe20000000800 */
[----:B------:R-:W0:Y:S01]  /*0010*/  S2R R0, SR_TID.Y ;  /* 0x0000000000007919 */ /* 0x000e220000002200 */
[----:B------:R-:W1:Y:S06]  /*0020*/  LDCU UR6, c[0x0][0x380] ;  /* 0x00007000ff0677ac */ /* 0x000e6c0008000800 */
[----:B------:R-:W2:Y:S01]  /*0030*/  LDC R9, c[0x0][0x390] ;  /* 0x0000e400ff097b82 */ /* 0x000ea20000000800 */
[----:B------:R-:W3:Y:S01]  /*0040*/  S2R R4, SR_TID.X ;  /* 0x0000000000047919 */ /* 0x000ee20000002100 */
[----:B------:R-:W0:Y:S01]  /*0050*/  LDCU.64 UR4, c[0x0][0x388] ;  /* 0x00007100ff0477ac */ /* 0x000e220008000a00 */
[----:B-1----:R-:W-:-:S04]  /*0060*/  IMAD.U32 R5, RZ, RZ, UR6 ;  /* 0x00000006ff057e24 */ /* 0x002fc8000f8e00ff */
[C---:B0-----:R-:W-:Y:S02]  /*0070*/  IMAD R6, R5.reuse, UR4, R0 ;  /* 0x0000000405067c24 */ /* 0x041fe4000f8e0200 */
[----:B---3--:R-:W-:-:S05]  /*0080*/  IMAD R7, R5, UR5, R4 ;  /* 0x0000000505077c24 */ /* 0x008fca000f8e0204 */
[----:B------:R-:W-:-:S04]  /*0090*/  VIMNMX R2, PT, PT, R6, R7, !PT ;  /* 0x0000000706027248 */ /* 0x000fc80007fe0100 */
[----:B--2---:R-:W-:-:S13]  /*00a0*/  ISETP.GE.AND P0, PT, R2, R9, PT ;  /* 0x000000090200720c */ /* 0x004fda0003f06270 */
[----:B------:R-:W-:Y:S05]  /*00b0*/  @P0 EXIT ;  /* 0x000000000000094d */ /* 0x000fea0003800000 */
[----:B------:R-:W0:Y:S01]  /*00c0*/  LDC.64 R2, c[0x0][0x398] ;  /* 0x0000e600ff027b82 */ /* 0x000e220000000a00 */
[----:B------:R-:W1:Y:S01]  /*00d0*/  LDCU.64 UR6, c[0x0][0x358] ;  /* 0x00006b00ff0677ac */ /* 0x000e620008000a00 */
[----:B------:R-:W-:Y:S01]  /*00e0*/  IMAD R7, R6, R9, R7 ;  /* 0x0000000906077224 */ /* 0x000fe200078e0207 */
[----:B------:R-:W2:Y:S05]  /*00f0*/  S2R R11, SR_CgaCtaId ;  /* 0x00000000000b7919 */ /* 0x000eaa0000008800 */
[----:B------:R-:W3:Y:S01]  /*0100*/  LDC R12, c[0x0][0x384] ;  /* 0x0000e100ff0c7b82 */ /* 0x000ee20000000800 */
[----:B0-----:R-:W-:-:S05]  /*0110*/  IMAD.WIDE R2, R7, 0x4, R2 ;  /* 0x0000000407027825 */ /* 0x001fca00078e0202 */
[----:B-1----:R-:W4:Y:S01]  /*0120*/  LDG.E R7, desc[UR6][R2.64] ;  /* 0x0000000602077981 */ /* 0x002f22000c1e1900 */
[----:B------:R-:W-:Y:S01]  /*0130*/  MOV R6, 0x400 ;  /* 0x0000040000067802 */ /* 0x000fe20000000f00 */
[----:B------:R-:W-:Y:S02]  /*0140*/  IMAD R10, R0, R5, RZ ;  /* 0x00000005000a7224 */ /* 0x000fe400078e02ff */
[----:B---3--:R-:W-:Y:S02]  /*0150*/  IMAD R12, R5, R12, RZ ;  /* 0x0000000c050c7224 */ /* 0x008fe400078e02ff */
[----:B------:R-:W-:-:S03]  /*0160*/  VIADD R6, R6, 0x1080 ;  /* 0x0000108006067836 */ /* 0x000fc60000000000 */
[----:B------:R-:W-:Y:S02]  /*0170*/  ISETP.GE.AND P0, PT, R12, R9, PT ;  /* 0x000000090c00720c */ /* 0x000fe40003f06270 */
[----:B--2---:R-:W-:Y:S02]  /*0180*/  LEA R11, R11, R6, 0x18 ;  /* 0x000000060b0b7211 */ /* 0x004fe400078ec0ff */
[----:B------:R-:W-:Y:S02]  /*0190*/  IADD3 R6, PT, PT, R10, R4, RZ ;  /* 0x000000040a067210 */ /* 0x000fe40007ffe0ff */
[----:B------:R-:W-:-:S03]  /*01a0*/  ISETP.LT.OR P0, PT, R5, 0x1, P0 ;  /* 0x000000010500780c */ /* 0x000fc60000701670 */
[----:B------:R-:W-:-:S05]  /*01b0*/  IMAD R6, R6, 0x4, R11 ;  /* 0x0000000406067824 */ /* 0x000fca00078e020b */
[----:B----4-:R0:W-:Y:S05]  /*01c0*/  STS [R6], R7 ;  /* 0x0000000706007388 */ /* 0x0101ea0000000800 */
[----:B------:R-:W-:Y:S05]  /*01d0*/  @P0 BRA `(.L_x_21) ;  /* 0x0000000400480947 */ /* 0x000fea0003800000 */
[----:B------:R-:W-:-:S04]  /*01e0*/  VIADDMNMX R8, R12, R5, R9, PT ;  /* 0x000000050c087246 */ /* 0x000fc80003800109 */
[----:B------:R-:W-:-:S05]  /*01f0*/  VIADDMNMX R9, R12, 0x1, R8, !PT ;  /* 0x000000010c097846 */ /* 0x000fca0007800108 */
[----:B------:R-:W-:Y:S01]  /*0200*/  IMAD.IADD R13, R9, 0x1, -R12 ;  /* 0x00000001090d7824 */ /* 0x000fe200078e0a0c */
[----:B------:R-:W-:-:S04]  /*0210*/  IADD3 R9, PT, PT, R12, -R9, RZ ;  /* 0x800000090c097210 */ /* 0x000fc80007ffe0ff */
[----:B------:R-:W-:Y:S02]  /*0220*/  LOP3.LUT P1, R13, R13, 0x3, RZ, 0xc0, !PT ;  /* 0x000000030d0d7812 */ /* 0x000fe4000782c0ff */
[----:B------:R-:W-:Y:S01]  /*0230*/  ISETP.GT.U32.AND P0, PT, R9, -0x4, PT ;  /* 0xfffffffc0900780c */ /* 0x000fe20003f04070 */
[----:B------:R-:W-:-:S10]  /*0240*/  IMAD.MOV.U32 R9, RZ, RZ, R12 ;  /* 0x000000ffff097224 */ /* 0x000fd400078e000c */
[----:B------:R-:W-:Y:S05]  /*0250*/  @!P1 BRA `(.L_x_22) ;  /* 0x0000000000509947 */ /* 0x000fea0003800000 */
[----:B------:R-:W1:Y:S01]  /*0260*/  LDC R15, c[0x0][0x380] ;  /* 0x0000e000ff0f7b82 */ /* 0x000e620000000800 */
[--C-:B------:R-:W-:Y:S01]  /*0270*/  IMAD R14, R10, 0x4, R11.reuse ;  /* 0x000000040a0e7824 */ /* 0x100fe200078e020b */
[----:B------:R-:W-:Y:S01]  /*0280*/  IADD3 R13, PT, PT, -R13, RZ, RZ ;  /* 0x000000ff0d0d7210 */ /* 0x000fe20007ffe1ff */
[----:B------:R-:W-:Y:S01]  /*0290*/  IMAD R10, R4, 0x4, R11 ;  /* 0x00000004040a7824 */ /* 0x000fe200078e020b */
[----:B------:R-:W-:-:S07]  /*02a0*/  MOV R9, R12 ;  /* 0x0000000c00097202 */ /* 0x000fce0000000f00 */
.L_x_23:
[----:B------:R-:W-:Y:S01]  /*02b0*/  BAR.SYNC.DEFER_BLOCKING 0x0 ;  /* 0x0000000000007b1d */ /* 0x000fe20000010000 */
[----:B------:R-:W-:Y:S01]  /*02c0*/  IADD3 R13, PT, PT, R13, 0x1, RZ ;  /* 0x000000010d0d7810 */ /* 0x000fe20007ffe0ff */
[----:B------:R-:W-:-:S03]  /*02d0*/  VIADD R9, R9, 0x1 ;  /* 0x0000000109097836 */ /* 0x000fc60000000000 */
[----:B------:R-:W-:Y:S01]  /*02e0*/  ISETP.NE.AND P2, PT, R13, RZ, PT ;  /* 0x000000ff0d00720c */ /* 0x000fe20003f45270 */
[----:B--2---:R2:W-:Y:S04]  /*02f0*/  LDS R5, [R14] ;  /* 0x000000000e057984 */ /* 0x0045e80000000800 */
[----:B------:R-:W3:Y:S04]  /*0300*/  LDS R16, [R10] ;  /* 0x000000000a107984 */ /* 0x000ee80000000800 */
[----:B0-----:R-:W0:Y:S01]  /*0310*/  LDS R7, [R6] ;  /* 0x0000000006077984 */ /* 0x001e220000000800 */
[----:B--2---:R-:W-:Y:S01]  /*0320*/  IADD3 R14, PT, PT, R14, 0x4, RZ ;  /* 0x000000040e0e7810 */ /* 0x004fe20007ffe0ff */
[----:B---3--:R-:W-:-:S02]  /*0330*/  IMAD.IADD R16, R5, 0x1, R16 ;  /* 0x0000000105107824 */ /* 0x008fc400078e0210 */
[----:B-1----:R-:W-:-:S03]  /*0340*/  IMAD.MOV.U32 R5, RZ, RZ, R15 ;  /* 0x000000ffff057224 */ /* 0x002fc600078e000f */
[----:B0-----:R-:W-:Y:S01]  /*0350*/  ISETP.GE.AND P1, PT, R16, R7, PT ;  /* 0x000000071000720c */ /* 0x001fe20003f26270 */
[----:B------:R-:W-:-:S12]  /*0360*/  IMAD R10, R5, 0x4, R10 ;  /* 0x00000004050a7824 */ /* 0x000fd800078e020a */
[----:B------:R2:W-:Y:S01]  /*0370*/  @!P1 STS [R6], R16 ;  /* 0x0000001006009388 */ /* 0x0005e20000000800 */
[----:B------:R-:W-:Y:S01]  /*0380*/  @!P1 MOV R7, R16 ;  /* 0x0000001000079202 */ /* 0x000fe20000000f00 */
[----:B------:R-:W-:Y:S06]  /*0390*/  @P2 BRA `(.L_x_23) ;  /* 0xfffffffc00c42947 */ /* 0x000fec000383ffff */
.L_x_22:
[----:B------:R-:W-:Y:S05]  /*03a0*/  @P0 BRA `(.L_x_21) ;  /* 0x0000000000d40947 */ /* 0x000fea0003800000 */
[----:B------:R-:W1:Y:S01]  /*03b0*/  LDCU UR4, c[0x0][0x384] ;  /* 0x00007080ff0477ac */ /* 0x000e620008000800 */
[----:B------:R-:W3:Y:S01]  /*03c0*/  LDC R10, c[0x0][0x380] ;  /* 0x0000e000ff0a7b82 */ /* 0x000ee20000000800 */
[----:B0-----:R-:W-:Y:S01]  /*03d0*/  IMAD.SHL.U32 R7, R9, 0x4, RZ ;  /* 0x0000000409077824 */ /* 0x001fe200078e00ff */
[----:B------:R-:W-:Y:S02]  /*03e0*/  LEA R18, R4, R11, 0x2 ;  /* 0x0000000b04127211 */ /* 0x000fe400078e10ff */
[----:B-1----:R-:W-:-:S05]  /*03f0*/  IADD3 R14, PT, PT, R0, -UR4, RZ ;  /* 0x80000004000e7c10 */ /* 0x002fca000fffe0ff */
[----:B--2---:R-:W-:Y:S01]  /*0400*/  IMAD R16, R14, R5, RZ ;  /* 0x000000050e107224 */ /* 0x004fe200078e02ff */
[----:B------:R-:W-:-:S03]  /*0410*/  IADD3 R14, PT, PT, -R12, R9, RZ ;  /* 0x000000090c0e7210 */ /* 0x000fc60007ffe1ff */
[--C-:B------:R-:W-:Y:S02]  /*0420*/  IMAD R16, R16, 0x4, R7.reuse ;  /* 0x0000000410107824 */ /* 0x100fe400078e0207 */
[----:B------:R-:W-:Y:S02]  /*0430*/  IMAD R7, R12, -0x4, R7 ;  /* 0xfffffffc0c077824 */ /* 0x000fe400078e0207 */
[----:B------:R-:W-:Y:S01]  /*0440*/  IMAD R12, R14, R5, RZ ;  /* 0x000000050e0c7224 */ /* 0x000fe200078e02ff */
[----:B------:R-:W-:Y:S01]  /*0450*/  IADD3 R13, PT, PT, R16, 0x8, R11 ;  /* 0x00000008100d7810 */ /* 0x000fe20007ffe00b */
[C---:B------:R-:W-:Y:S01]  /*0460*/  VIADD R14, R7.reuse, 0x4 ;  /* 0x00000004070e7836 */ /* 0x040fe20000000000 */
[C---:B------:R-:W-:Y:S01]  /*0470*/  IADD3 R16, PT, PT, R7.reuse, 0x8, RZ ;  /* 0x0000000807107810 */ /* 0x040fe20007ffe0ff */
[----:B------:R-:W-:-:S07]  /*0480*/  VIADD R11, R7, 0xc ;  /* 0x0000000c070b7836 */ /* 0x000fce0000000000 */
.L_x_24:
[----:B------:R-:W-:Y:S01]  /*0490*/  BAR.SYNC.DEFER_BLOCKING 0x0 ;  /* 0x0000000000007b1d */ /* 0x000fe20000010000 */
[----:B------:R-:W-:Y:S02]  /*04a0*/  LEA R7, R12, R18, 0x2 ;  /* 0x000000120c077211 */ /* 0x000fe400078e10ff */
[----:B------:R-:W-:-:S04]  /*04b0*/  IADD3 R9, PT, PT, R9, 0x4, RZ ;  /* 0x0000000409097810 */ /* 0x000fc80007ffe0ff */
[----:B------:R-:W-:Y:S01]  /*04c0*/  ISETP.GE.AND P1, PT, R9, R8, PT ;  /* 0x000000080900720c */ /* 0x000fe20003f26270 */
[----:B------:R-:W-:Y:S04]  /*04d0*/  LDS R20, [R7] ;  /* 0x0000000007147984 */ /* 0x000fe80000000800 */
[----:B------:R-:W0:Y:S04]  /*04e0*/  LDS R5, [R13+-0x8] ;  /* 0xfffff8000d057984 */ /* 0x000e280000000800 */
[----:B-1----:R-:W1:Y:S01]  /*04f0*/  LDS R15, [R6] ;  /* 0x00000000060f7984 */ /* 0x002e620000000800 */
[----:B0-----:R-:W-:Y:S01]  /*0500*/  IMAD.IADD R19, R5, 0x1, R20 ;  /* 0x0000000105137824 */ /* 0x001fe200078e0214 */
[----:B---3--:R-:W-:-:S04]  /*0510*/  MOV R5, R10 ;  /* 0x0000000a00057202 */ /* 0x008fc80000000f00 */
[----:B-1----:R-:W-:Y:S01]  /*0520*/  ISETP.GE.AND P0, PT, R19, R15, PT ;  /* 0x0000000f1300720c */ /* 0x002fe20003f06270 */
[----:B------:R-:W-:-:S12]  /*0530*/  IMAD R17, R14, R5, R18 ;  /* 0x000000050e117224 */ /* 0x000fd800078e0212 */
[----:B------:R-:W-:Y:S01]  /*0540*/  @!P0 STS [R6], R19 ;  /* 0x0000001306008388 */ /* 0x000fe20000000800 */
[----:B------:R-:W-:Y:S06]  /*0550*/  BAR.SYNC.DEFER_BLOCKING 0x0 ;  /* 0x0000000000007b1d */ /* 0x000fec0000010000 */
[----:B------:R-:W-:Y:S04]  /*0560*/  LDS R20, [R17] ;  /* 0x0000000011147984 */ /* 0x000fe80000000800 */
[----:B------:R-:W0:Y:S04]  /*0570*/  LDS R15, [R13+-0x4] ;  /* 0xfffffc000d0f7984 */ /* 0x000e280000000800 */
[----:B------:R-:W1:Y:S01]  /*0580*/  LDS R7, [R6] ;  /* 0x0000000006077984 */ /* 0x000e620000000800 */
[----:B0-----:R-:W-:-:S02]  /*0590*/  IMAD.IADD R21, R15, 0x1, R20 ;  /* 0x000000010f157824 */ /* 0x001fc400078e0214 */
[----:B------:R-:W-:-:S03]  /*05a0*/  IMAD R15, R16, R5, R18 ;  /* 0x00000005100f7224 */ /* 0x000fc600078e0212 */
[----:B-1----:R-:W-:-:S13]  /*05b0*/  ISETP.GE.AND P0, PT, R21, R7, PT ;  /* 0x000000071500720c */ /* 0x002fda0003f06270 */
[----:B------:R-:W-:Y:S01]  /*05c0*/  @!P0 STS [R6], R21 ;  /* 0x0000001506008388 */ /* 0x000fe20000000800 */
[----:B------:R-:W-:Y:S06]  /*05d0*/  BAR.SYNC.DEFER_BLOCKING 0x0 ;  /* 0x0000000000007b1d */ /* 0x000fec0000010000 */
[----:B------:R-:W-:Y:S04]  /*05e0*/  LDS R20, [R15] ;  /* 0x000000000f147984 */ /* 0x000fe80000000800 */
[----:B------:R-:W0:Y:S04]  /*05f0*/  LDS R7, [R13] ;  /* 0x000000000d077984 */ /* 0x000e280000000800 */
[----:B------:R-:W1:Y:S01]  /*0600*/  LDS R19, [R6] ;  /* 0x0000000006137984 */ /* 0x000e620000000800 */
[----:B0-----:R-:W-:-:S04]  /*0610*/  IADD3 R22, PT, PT, R7, R20, RZ ;  /* 0x0000001407167210 */ /* 0x001fc80007ffe0ff */
[----:B-1----:R-:W-:Y:S01]  /*0620*/  ISETP.GE.AND P0, PT, R22, R19, PT ;  /* 0x000000131600720c */ /* 0x002fe20003f06270 */
[----:B------:R-:W-:Y:S01]  /*0630*/  IMAD R19, R11, R5, R18 ;  /* 0x000000050b137224 */ /* 0x000fe200078e0212 */
[----:B------:R-:W-:-:S11]  /*0640*/  LEA R18, R5, R18, 0x4 ;  /* 0x0000001205127211 */ /* 0x000fd600078e20ff */
[----:B------:R-:W-:Y:S01]  /*0650*/  @!P0 STS [R6], R22 ;  /* 0x0000001606008388 */ /* 0x000fe20000000800 */
[----:B------:R-:W-:Y:S06]  /*0660*/  BAR.SYNC.DEFER_BLOCKING 0x0 ;  /* 0x0000000000007b1d */ /* 0x000fec0000010000 */
[----:B------:R-:W-:Y:S04]  /*0670*/  LDS R20, [R19] ;  /* 0x0000000013147984 */ /* 0x000fe80000000800 */
[----:B------:R0:W1:Y:S04]  /*0680*/  LDS R17, [R13+0x4] ;  /* 0x000004000d117984 */ /* 0x0000680000000800 */
[----:B------:R-:W2:Y:S01]  /*0690*/  LDS R7, [R6] ;  /* 0x0000000006077984 */ /* 0x000ea20000000800 */
[----:B0-----:R-:W-:-:S02]  /*06a0*/  VIADD R13, R13, 0x10 ;  /* 0x000000100d0d7836 */ /* 0x001fc40000000000 */
[----:B-1----:R-:W-:-:S05]  /*06b0*/  IMAD.IADD R17, R17, 0x1, R20 ;  /* 0x0000000111117824 */ /* 0x002fca00078e0214 */
[----:B--2---:R-:W-:-:S13]  /*06c0*/  ISETP.GE.AND P0, PT, R17, R7, PT ;  /* 0x000000071100720c */ /* 0x004fda0003f06270 */
[----:B------:R1:W-:Y:S01]  /*06d0*/  @!P0 STS [R6], R17 ;  /* 0x0000001106008388 */ /* 0x0003e20000000800 */
[----:B------:R-:W-:Y:S01]  /*06e0*/  @!P0 IMAD.MOV.U32 R7, RZ, RZ, R17 ;  /* 0x000000ffff078224 */ /* 0x000fe200078e0011 */
[----:B------:R-:W-:Y:S06]  /*06f0*/  @!P1 BRA `(.L_x_24) ;  /* 0xfffffffc00649947 */ /* 0x000fec000383ffff */
.L_x_21:
[----:B------:R-:W3:Y:S01]  /*0700*/  S2UR UR5, SR_CgaCtaId ;  /* 0x00000000000579c3 */ /* 0x000ee20000008800 */
[----:B------:R-:W-:Y:S01]  /*0710*/  IMAD R5, R4, R5, R4 ;  /* 0x0000000504057224 */ /* 0x000fe200078e0204 */
[----:B------:R-:W-:Y:S01]  /*0720*/  UMOV UR4, 0x400 ;  /* 0x0000040000047882 */ /* 0x000fe20000000000 */
[----:B------:R-:W-:Y:S03]  /*0730*/  STG.E desc[UR6][R2.64], R7 ;  /* 0x0000000702007986 */ /* 0x000fe6000c101906 */
[----:B------:R-:W-:Y:S01]  /*0740*/  IADD3 R5, PT, PT, R5, R0, RZ ;  /* 0x0000000005057210 */ /* 0x000fe20007ffe0ff */
[----:B---3--:R-:W-:-:S06]  /*0750*/  ULEA UR4, UR5, UR4, 0x18 ;  /* 0x0000000405047291 */ /* 0x008fcc000f8ec0ff */
[----:B------:R-:W-:-:S05]  /*0760*/  LEA R0, R5, UR4, 0x2 ;  /* 0x0000000405007c11 */ /* 0x000fca000f8e10ff */
[----:B------:R-:W-:Y:S01]  /*0770*/  STS [R0], R7 ;  /* 0x0000000700007388 */ /* 0x000fe20000000800 */
[----:B------:R-:W-:Y:S05]  /*0780*/  EXIT ;  /* 0x000000000000794d */ /* 0x000fea0003800000 */
.L_x_25:
        /* <DEDUP_REMOVED lines=15> */
.L_x_28:


//--------------------- .nv.shared._Z6p3_caliiiiiPi --------------------------
	.section	.nv.shared._Z6p3_caliiiiiPi,"aw",@nobits
	.sectionflags	@""
	.align	16
.nv.shared._Z6p3_caliiiiiPi:
	.zero		5504


//--------------------- .nv.shared.reserved.0     --------------------------
	.section	.nv.shared.reserved.0,"aw",@nobits
	.weak		__nv_reservedSMEM_offset_0_alias
	.size		__nv_reservedSMEM_offset_0_alias, 0, 64
	.other		__nv_reservedSMEM_offset_0_alias,@"STO_CUDA_RESERVED_SHARED STV_DEFAULT"
__nv_reservedSMEM_offset_0_alias:
	.zero		0
	.zero		64


//--------------------- .nv.shared._Z6p2_caliiiiiPii --------------------------
	.section	.nv.shared._Z6p2_caliiiiiPii,"aw",@nobits
	.sectionflags	@""
	.align	16
.nv.shared._Z6p2_caliiiiiPii:
	.zero		5376


//--------------------- .nv.shared._Z6p1_caliiiiiPi --------------------------
	.section	.nv.shared._Z6p1_caliiiiiPi,"aw",@nobits
	.sectionflags	@""
	.align	16
.nv.shared._Z6p1_caliiiiiPi:
	.zero		5248


//--------------------- .nv.constant0._Z6p3_caliiiiiPi --------------------------
	.section	.nv.constant0._Z6p3_caliiiiiPi,"a",@progbits
	.sectionflags	@""
	.align	4
.nv.constant0._Z6p3_caliiiiiPi:
	.zero		928


//--------------------- .nv.constant0._Z6p2_caliiiiiPii --------------------------
	.section	.nv.constant0._Z6p2_caliiiiiPii,"a",@progbits
	.sectionflags	@""
	.align	4
.nv.constant0._Z6p2_caliiiiiPii:
	.zero		932


//--------------------- .nv.constant0._Z6p1_caliiiiiPi --------------------------
	.section	.nv.constant0._Z6p1_caliiiiiPi,"a",@progbits
	.sectionflags	@""
	.align	4
.nv.constant0._Z6p1_caliiiiiPi:
	.zero		928


//--------------------- SYMBOLS --------------------------

	.type		.nv.reservedSmem.offset0,@object
	.size		.nv.reservedSmem.offset0,0x4
	.type		.nv.reservedSmem.cap,@object
	.size		.nv.reservedSmem.cap,0x4
